//
// Generated by NVIDIA NVVM Compiler
//
// Compiler Build ID: CL-36424714
// Cuda compilation tools, release 13.0, V13.0.88
// Based on NVVM 20.0.0
//

.version 9.0
.target sm_100
.address_size 64

	// .globl	_Z12fill_complexPKfP6float2i

.visible .entry _Z12fill_complexPKfP6float2i(
	.param .u64 .ptr .align 1 _Z12fill_complexPKfP6float2i_param_0,
	.param .u64 .ptr .align 1 _Z12fill_complexPKfP6float2i_param_1,
	.param .u32 _Z12fill_complexPKfP6float2i_param_2
)
{
	.reg .pred 	%p<2>;
	.reg .b32 	%r<6>;
	.reg .b32 	%f<3>;
	.reg .b64 	%rd<9>;

	ld.param.u64 	%rd1, [_Z12fill_complexPKfP6float2i_param_0];
	ld.param.u64 	%rd2, [_Z12fill_complexPKfP6float2i_param_1];
	ld.param.u32 	%r2, [_Z12fill_complexPKfP6float2i_param_2];
	mov.u32 	%r3, %ctaid.x;
	mov.u32 	%r4, %ntid.x;
	mov.u32 	%r5, %tid.x;
	mad.lo.s32 	%r1, %r3, %r4, %r5;
	setp.ge.s32 	%p1, %r1, %r2;
	@%p1 bra 	$L__BB0_2;
	cvta.to.global.u64 	%rd3, %rd1;
	cvta.to.global.u64 	%rd4, %rd2;
	mul.wide.s32 	%rd5, %r1, 4;
	add.s64 	%rd6, %rd3, %rd5;
	ld.global.f32 	%f1, [%rd6];
	mul.wide.s32 	%rd7, %r1, 8;
	add.s64 	%rd8, %rd4, %rd7;
	mov.f32 	%f2, 0f00000000;
	st.global.v2.f32 	[%rd8], {%f1, %f2};
$L__BB0_2:
	ret;

}
	// .globl	_Z6updateiiiiiiPKiS0_S0_S0_S0_S0_P6float2PKS1_PKfS4_S6_S4_S6_
.visible .entry _Z6updateiiiiiiPKiS0_S0_S0_S0_S0_P6float2PKS1_PKfS4_S6_S4_S6_(
	.param .u32 _Z6updateiiiiiiPKiS0_S0_S0_S0_S0_P6float2PKS1_PKfS4_S6_S4_S6__param_0,
	.param .u32 _Z6updateiiiiiiPKiS0_S0_S0_S0_S0_P6float2PKS1_PKfS4_S6_S4_S6__param_1,
	.param .u32 _Z6updateiiiiiiPKiS0_S0_S0_S0_S0_P6float2PKS1_PKfS4_S6_S4_S6__param_2,
	.param .u32 _Z6updateiiiiiiPKiS0_S0_S0_S0_S0_P6float2PKS1_PKfS4_S6_S4_S6__param_3,
	.param .u32 _Z6updateiiiiiiPKiS0_S0_S0_S0_S0_P6float2PKS1_PKfS4_S6_S4_S6__param_4,
	.param .u32 _Z6updateiiiiiiPKiS0_S0_S0_S0_S0_P6float2PKS1_PKfS4_S6_S4_S6__param_5,
	.param .u64 .ptr .align 1 _Z6updateiiiiiiPKiS0_S0_S0_S0_S0_P6float2PKS1_PKfS4_S6_S4_S6__param_6,
	.param .u64 .ptr .align 1 _Z6updateiiiiiiPKiS0_S0_S0_S0_S0_P6float2PKS1_PKfS4_S6_S4_S6__param_7,
	.param .u64 .ptr .align 1 _Z6updateiiiiiiPKiS0_S0_S0_S0_S0_P6float2PKS1_PKfS4_S6_S4_S6__param_8,
	.param .u64 .ptr .align 1 _Z6updateiiiiiiPKiS0_S0_S0_S0_S0_P6float2PKS1_PKfS4_S6_S4_S6__param_9,
	.param .u64 .ptr .align 1 _Z6updateiiiiiiPKiS0_S0_S0_S0_S0_P6float2PKS1_PKfS4_S6_S4_S6__param_10,
	.param .u64 .ptr .align 1 _Z6updateiiiiiiPKiS0_S0_S0_S0_S0_P6float2PKS1_PKfS4_S6_S4_S6__param_11,
	.param .u64 .ptr .align 1 _Z6updateiiiiiiPKiS0_S0_S0_S0_S0_P6float2PKS1_PKfS4_S6_S4_S6__param_12,
	.param .u64 .ptr .align 1 _Z6updateiiiiiiPKiS0_S0_S0_S0_S0_P6float2PKS1_PKfS4_S6_S4_S6__param_13,
	.param .u64 .ptr .align 1 _Z6updateiiiiiiPKiS0_S0_S0_S0_S0_P6float2PKS1_PKfS4_S6_S4_S6__param_14,
	.param .u64 .ptr .align 1 _Z6updateiiiiiiPKiS0_S0_S0_S0_S0_P6float2PKS1_PKfS4_S6_S4_S6__param_15,
	.param .u64 .ptr .align 1 _Z6updateiiiiiiPKiS0_S0_S0_S0_S0_P6float2PKS1_PKfS4_S6_S4_S6__param_16,
	.param .u64 .ptr .align 1 _Z6updateiiiiiiPKiS0_S0_S0_S0_S0_P6float2PKS1_PKfS4_S6_S4_S6__param_17,
	.param .u64 .ptr .align 1 _Z6updateiiiiiiPKiS0_S0_S0_S0_S0_P6float2PKS1_PKfS4_S6_S4_S6__param_18
)
{
	.reg .pred 	%p<18>;
	.reg .b32 	%r<54>;
	.reg .b32 	%f<113>;
	.reg .b64 	%rd<86>;

	ld.param.u32 	%r20, [_Z6updateiiiiiiPKiS0_S0_S0_S0_S0_P6float2PKS1_PKfS4_S6_S4_S6__param_2];
	ld.param.u32 	%r23, [_Z6updateiiiiiiPKiS0_S0_S0_S0_S0_P6float2PKS1_PKfS4_S6_S4_S6__param_3];
	ld.param.u32 	%r21, [_Z6updateiiiiiiPKiS0_S0_S0_S0_S0_P6float2PKS1_PKfS4_S6_S4_S6__param_4];
	ld.param.u32 	%r24, [_Z6updateiiiiiiPKiS0_S0_S0_S0_S0_P6float2PKS1_PKfS4_S6_S4_S6__param_5];
	ld.param.u64 	%rd18, [_Z6updateiiiiiiPKiS0_S0_S0_S0_S0_P6float2PKS1_PKfS4_S6_S4_S6__param_7];
	ld.param.u64 	%rd19, [_Z6updateiiiiiiPKiS0_S0_S0_S0_S0_P6float2PKS1_PKfS4_S6_S4_S6__param_10];
	ld.param.u64 	%rd20, [_Z6updateiiiiiiPKiS0_S0_S0_S0_S0_P6float2PKS1_PKfS4_S6_S4_S6__param_13];
	ld.param.u64 	%rd21, [_Z6updateiiiiiiPKiS0_S0_S0_S0_S0_P6float2PKS1_PKfS4_S6_S4_S6__param_14];
	ld.param.u64 	%rd22, [_Z6updateiiiiiiPKiS0_S0_S0_S0_S0_P6float2PKS1_PKfS4_S6_S4_S6__param_15];
	ld.param.u64 	%rd23, [_Z6updateiiiiiiPKiS0_S0_S0_S0_S0_P6float2PKS1_PKfS4_S6_S4_S6__param_17];
	cvta.to.global.u64 	%rd1, %rd21;
	cvta.to.global.u64 	%rd2, %rd23;
	cvta.to.global.u64 	%rd3, %rd22;
	cvta.to.global.u64 	%rd4, %rd20;
	cvta.to.global.u64 	%rd5, %rd19;
	cvta.to.global.u64 	%rd6, %rd18;
	mov.u32 	%r25, %ctaid.x;
	mov.u32 	%r26, %ntid.x;
	mov.u32 	%r27, %tid.x;
	mad.lo.s32 	%r1, %r25, %r26, %r27;
	mov.u32 	%r28, %ctaid.y;
	mov.u32 	%r29, %ntid.y;
	mov.u32 	%r30, %tid.y;
	mad.lo.s32 	%r31, %r28, %r29, %r30;
	setp.ge.s32 	%p1, %r1, %r23;
	setp.ge.s32 	%p2, %r31, %r24;
	or.pred  	%p3, %p1, %p2;
	@%p3 bra 	$L__BB1_14;
	ld.param.u64 	%rd82, [_Z6updateiiiiiiPKiS0_S0_S0_S0_S0_P6float2PKS1_PKfS4_S6_S4_S6__param_11];
	ld.param.u64 	%rd81, [_Z6updateiiiiiiPKiS0_S0_S0_S0_S0_P6float2PKS1_PKfS4_S6_S4_S6__param_9];
	ld.param.u64 	%rd80, [_Z6updateiiiiiiPKiS0_S0_S0_S0_S0_P6float2PKS1_PKfS4_S6_S4_S6__param_8];
	ld.param.u64 	%rd79, [_Z6updateiiiiiiPKiS0_S0_S0_S0_S0_P6float2PKS1_PKfS4_S6_S4_S6__param_6];
	cvta.to.global.u64 	%rd24, %rd79;
	cvta.to.global.u64 	%rd25, %rd80;
	cvta.to.global.u64 	%rd26, %rd81;
	cvta.to.global.u64 	%rd27, %rd82;
	mul.wide.s32 	%rd28, %r1, 4;
	add.s64 	%rd29, %rd24, %rd28;
	ld.global.u32 	%r3, [%rd29];
	mul.wide.u32 	%rd30, %r31, 4;
	add.s64 	%rd31, %rd25, %rd30;
	ld.global.u32 	%r4, [%rd31];
	mul.wide.s32 	%rd32, %r3, 4;
	add.s64 	%rd33, %rd26, %rd32;
	ld.global.u32 	%r5, [%rd33];
	mul.wide.s32 	%rd34, %r4, 4;
	add.s64 	%rd35, %rd27, %rd34;
	ld.global.u32 	%r6, [%rd35];
	setp.lt.s32 	%p4, %r21, 1;
	mov.f32 	%f111, 0f00000000;
	mov.f32 	%f112, %f111;
	@%p4 bra 	$L__BB1_13;
	ld.param.u32 	%r52, [_Z6updateiiiiiiPKiS0_S0_S0_S0_S0_P6float2PKS1_PKfS4_S6_S4_S6__param_1];
	ld.param.u32 	%r51, [_Z6updateiiiiiiPKiS0_S0_S0_S0_S0_P6float2PKS1_PKfS4_S6_S4_S6__param_0];
	sub.s32 	%r32, %r5, %r51;
	sub.s32 	%r33, %r51, %r6;
	mad.lo.s32 	%r34, %r32, %r52, %r33;
	mad.lo.s32 	%r7, %r34, %r52, %r5;
	mul.lo.s32 	%r8, %r3, %r20;
	add.s64 	%rd7, %rd1, %rd32;
	setp.eq.s32 	%p5, %r21, 1;
	mov.f32 	%f112, 0f00000000;
	mov.b64 	%rd85, 0;
	mov.f32 	%f111, %f112;
	@%p5 bra 	$L__BB1_10;
	and.b32  	%r35, %r21, 2147483646;
	neg.s32 	%r53, %r35;
	add.s64 	%rd84, %rd6, 4;
	mov.f32 	%f112, 0f00000000;
$L__BB1_4:
	ld.global.u32 	%r11, [%rd84+-4];
	mul.wide.s32 	%rd38, %r11, 4;
	add.s64 	%rd39, %rd5, %rd38;
	ld.global.u32 	%r36, [%rd39];
	setp.lt.s32 	%p6, %r36, %r6;
	setp.gt.s32 	%p7, %r36, %r5;
	or.pred  	%p8, %p6, %p7;
	@%p8 bra 	$L__BB1_6;
	sub.s32 	%r37, %r7, %r36;
	mul.wide.s32 	%rd40, %r37, 8;
	add.s64 	%rd41, %rd4, %rd40;
	ld.global.v2.f32 	{%f23, %f24}, [%rd41];
	add.s32 	%r38, %r11, %r8;
	mul.wide.s32 	%rd42, %r38, 8;
	add.s64 	%rd43, %rd3, %rd42;
	ld.global.v2.f32 	{%f25, %f26}, [%rd43];
	mad.lo.s32 	%r39, %r11, %r20, %r4;
	mul.wide.s32 	%rd44, %r39, 8;
	add.s64 	%rd45, %rd2, %rd44;
	ld.global.v2.f32 	{%f27, %f28}, [%rd45];
	mul.f32 	%f29, %f25, %f27;
	mul.f32 	%f30, %f26, %f28;
	sub.f32 	%f31, %f29, %f30;
	mul.f32 	%f32, %f25, %f28;
	fma.rn.f32 	%f33, %f26, %f27, %f32;
	mul.f32 	%f34, %f23, %f31;
	mul.f32 	%f35, %f24, %f33;
	sub.f32 	%f36, %f34, %f35;
	mul.f32 	%f37, %f24, %f31;
	fma.rn.f32 	%f38, %f23, %f33, %f37;
	ld.global.f32 	%f39, [%rd7];
	mul.wide.s32 	%rd46, %r11, 4;
	add.s64 	%rd47, %rd1, %rd46;
	ld.global.f32 	%f40, [%rd47];
	mul.f32 	%f41, %f39, %f40;
	mul.wide.s32 	%rd48, %r4, 4;
	add.s64 	%rd49, %rd1, %rd48;
	ld.global.f32 	%f42, [%rd49];
	mul.f32 	%f43, %f41, %f42;
	mul.f32 	%f44, %f36, %f43;
	mul.f32 	%f45, %f38, 0f00000000;
	sub.f32 	%f46, %f44, %f45;
	mul.f32 	%f47, %f38, %f43;
	fma.rn.f32 	%f48, %f36, 0f00000000, %f47;
	add.f32 	%f112, %f112, %f46;
	add.f32 	%f111, %f111, %f48;
$L__BB1_6:
	ld.global.u32 	%r13, [%rd84];
	mul.wide.s32 	%rd50, %r13, 4;
	add.s64 	%rd51, %rd5, %rd50;
	ld.global.u32 	%r40, [%rd51];
	setp.lt.s32 	%p9, %r40, %r6;
	setp.gt.s32 	%p10, %r40, %r5;
	or.pred  	%p11, %p9, %p10;
	@%p11 bra 	$L__BB1_8;
	sub.s32 	%r41, %r7, %r40;
	mul.wide.s32 	%rd52, %r41, 8;
	add.s64 	%rd53, %rd4, %rd52;
	ld.global.v2.f32 	{%f49, %f50}, [%rd53];
	add.s32 	%r42, %r13, %r8;
	mul.wide.s32 	%rd54, %r42, 8;
	add.s64 	%rd55, %rd3, %rd54;
	ld.global.v2.f32 	{%f51, %f52}, [%rd55];
	mad.lo.s32 	%r43, %r13, %r20, %r4;
	mul.wide.s32 	%rd56, %r43, 8;
	add.s64 	%rd57, %rd2, %rd56;
	ld.global.v2.f32 	{%f53, %f54}, [%rd57];
	mul.f32 	%f55, %f51, %f53;
	mul.f32 	%f56, %f52, %f54;
	sub.f32 	%f57, %f55, %f56;
	mul.f32 	%f58, %f51, %f54;
	fma.rn.f32 	%f59, %f52, %f53, %f58;
	mul.f32 	%f60, %f49, %f57;
	mul.f32 	%f61, %f50, %f59;
	sub.f32 	%f62, %f60, %f61;
	mul.f32 	%f63, %f50, %f57;
	fma.rn.f32 	%f64, %f49, %f59, %f63;
	ld.global.f32 	%f65, [%rd7];
	mul.wide.s32 	%rd58, %r13, 4;
	add.s64 	%rd59, %rd1, %rd58;
	ld.global.f32 	%f66, [%rd59];
	mul.f32 	%f67, %f65, %f66;
	mul.wide.s32 	%rd60, %r4, 4;
	add.s64 	%rd61, %rd1, %rd60;
	ld.global.f32 	%f68, [%rd61];
	mul.f32 	%f69, %f67, %f68;
	mul.f32 	%f70, %f62, %f69;
	mul.f32 	%f71, %f64, 0f00000000;
	sub.f32 	%f72, %f70, %f71;
	mul.f32 	%f73, %f64, %f69;
	fma.rn.f32 	%f74, %f62, 0f00000000, %f73;
	add.f32 	%f112, %f112, %f72;
	add.f32 	%f111, %f111, %f74;
$L__BB1_8:
	add.s32 	%r53, %r53, 2;
	add.s64 	%rd84, %rd84, 8;
	setp.ne.s32 	%p12, %r53, 0;
	@%p12 bra 	$L__BB1_4;
	and.b32  	%r44, %r21, 2147483646;
	cvt.u64.u32 	%rd85, %r44;
$L__BB1_10:
	and.b32  	%r45, %r21, 1;
	setp.eq.b32 	%p13, %r45, 1;
	not.pred 	%p14, %p13;
	@%p14 bra 	$L__BB1_13;
	shl.b64 	%rd62, %rd85, 2;
	add.s64 	%rd63, %rd6, %rd62;
	ld.global.u32 	%r16, [%rd63];
	mul.wide.s32 	%rd64, %r16, 4;
	add.s64 	%rd65, %rd5, %rd64;
	ld.global.u32 	%r46, [%rd65];
	setp.lt.s32 	%p15, %r46, %r6;
	setp.gt.s32 	%p16, %r46, %r5;
	or.pred  	%p17, %p15, %p16;
	@%p17 bra 	$L__BB1_13;
	sub.s32 	%r47, %r7, %r46;
	mul.wide.s32 	%rd66, %r47, 8;
	add.s64 	%rd67, %rd4, %rd66;
	ld.global.v2.f32 	{%f75, %f76}, [%rd67];
	add.s32 	%r48, %r16, %r8;
	mul.wide.s32 	%rd68, %r48, 8;
	add.s64 	%rd69, %rd3, %rd68;
	ld.global.v2.f32 	{%f77, %f78}, [%rd69];
	mad.lo.s32 	%r49, %r16, %r20, %r4;
	mul.wide.s32 	%rd70, %r49, 8;
	add.s64 	%rd71, %rd2, %rd70;
	ld.global.v2.f32 	{%f79, %f80}, [%rd71];
	mul.f32 	%f81, %f77, %f79;
	mul.f32 	%f82, %f78, %f80;
	sub.f32 	%f83, %f81, %f82;
	mul.f32 	%f84, %f77, %f80;
	fma.rn.f32 	%f85, %f78, %f79, %f84;
	mul.f32 	%f86, %f75, %f83;
	mul.f32 	%f87, %f76, %f85;
	sub.f32 	%f88, %f86, %f87;
	mul.f32 	%f89, %f76, %f83;
	fma.rn.f32 	%f90, %f75, %f85, %f89;
	ld.global.f32 	%f91, [%rd7];
	add.s64 	%rd73, %rd1, %rd64;
	ld.global.f32 	%f92, [%rd73];
	mul.f32 	%f93, %f91, %f92;
	mul.wide.s32 	%rd74, %r4, 4;
	add.s64 	%rd75, %rd1, %rd74;
	ld.global.f32 	%f94, [%rd75];
	mul.f32 	%f95, %f93, %f94;
	mul.f32 	%f96, %f88, %f95;
	mul.f32 	%f97, %f90, 0f00000000;
	sub.f32 	%f98, %f96, %f97;
	mul.f32 	%f99, %f90, %f95;
	fma.rn.f32 	%f100, %f88, 0f00000000, %f99;
	add.f32 	%f112, %f112, %f98;
	add.f32 	%f111, %f111, %f100;
$L__BB1_13:
	ld.param.u64 	%rd83, [_Z6updateiiiiiiPKiS0_S0_S0_S0_S0_P6float2PKS1_PKfS4_S6_S4_S6__param_12];
	mad.lo.s32 	%r50, %r24, %r1, %r31;
	cvta.to.global.u64 	%rd76, %rd83;
	mul.wide.s32 	%rd77, %r50, 8;
	add.s64 	%rd78, %rd76, %rd77;
	st.global.v2.f32 	[%rd78], {%f112, %f111};
$L__BB1_14:
	ret;

}
	// .globl	_Z10update_newiiiiiiPKiS0_S0_S0_S0_S0_P6float2PKS1_PKfS4_S6_S4_S6_
.visible .entry _Z10update_newiiiiiiPKiS0_S0_S0_S0_S0_P6float2PKS1_PKfS4_S6_S4_S6_(
	.param .u32 _Z10update_newiiiiiiPKiS0_S0_S0_S0_S0_P6float2PKS1_PKfS4_S6_S4_S6__param_0,
	.param .u32 _Z10update_newiiiiiiPKiS0_S0_S0_S0_S0_P6float2PKS1_PKfS4_S6_S4_S6__param_1,
	.param .u32 _Z10update_newiiiiiiPKiS0_S0_S0_S0_S0_P6float2PKS1_PKfS4_S6_S4_S6__param_2,
	.param .u32 _Z10update_newiiiiiiPKiS0_S0_S0_S0_S0_P6float2PKS1_PKfS4_S6_S4_S6__param_3,
	.param .u32 _Z10update_newiiiiiiPKiS0_S0_S0_S0_S0_P6float2PKS1_PKfS4_S6_S4_S6__param_4,
	.param .u32 _Z10update_newiiiiiiPKiS0_S0_S0_S0_S0_P6float2PKS1_PKfS4_S6_S4_S6__param_5,
	.param .u64 .ptr .align 1 _Z10update_newiiiiiiPKiS0_S0_S0_S0_S0_P6float2PKS1_PKfS4_S6_S4_S6__param_6,
	.param .u64 .ptr .align 1 _Z10update_newiiiiiiPKiS0_S0_S0_S0_S0_P6float2PKS1_PKfS4_S6_S4_S6__param_7,
	.param .u64 .ptr .align 1 _Z10update_newiiiiiiPKiS0_S0_S0_S0_S0_P6float2PKS1_PKfS4_S6_S4_S6__param_8,
	.param .u64 .ptr .align 1 _Z10update_newiiiiiiPKiS0_S0_S0_S0_S0_P6float2PKS1_PKfS4_S6_S4_S6__param_9,
	.param .u64 .ptr .align 1 _Z10update_newiiiiiiPKiS0_S0_S0_S0_S0_P6float2PKS1_PKfS4_S6_S4_S6__param_10,
	.param .u64 .ptr .align 1 _Z10update_newiiiiiiPKiS0_S0_S0_S0_S0_P6float2PKS1_PKfS4_S6_S4_S6__param_11,
	.param .u64 .ptr .align 1 _Z10update_newiiiiiiPKiS0_S0_S0_S0_S0_P6float2PKS1_PKfS4_S6_S4_S6__param_12,
	.param .u64 .ptr .align 1 _Z10update_newiiiiiiPKiS0_S0_S0_S0_S0_P6float2PKS1_PKfS4_S6_S4_S6__param_13,
	.param .u64 .ptr .align 1 _Z10update_newiiiiiiPKiS0_S0_S0_S0_S0_P6float2PKS1_PKfS4_S6_S4_S6__param_14,
	.param .u64 .ptr .align 1 _Z10update_newiiiiiiPKiS0_S0_S0_S0_S0_P6float2PKS1_PKfS4_S6_S4_S6__param_15,
	.param .u64 .ptr .align 1 _Z10update_newiiiiiiPKiS0_S0_S0_S0_S0_P6float2PKS1_PKfS4_S6_S4_S6__param_16,
	.param .u64 .ptr .align 1 _Z10update_newiiiiiiPKiS0_S0_S0_S0_S0_P6float2PKS1_PKfS4_S6_S4_S6__param_17,
	.param .u64 .ptr .align 1 _Z10update_newiiiiiiPKiS0_S0_S0_S0_S0_P6float2PKS1_PKfS4_S6_S4_S6__param_18
)
{
	.reg .pred 	%p<15>;
	.reg .b32 	%r<89>;
	.reg .b32 	%f<252>;
	.reg .b64 	%rd<72>;

	ld.param.u32 	%r35, [_Z10update_newiiiiiiPKiS0_S0_S0_S0_S0_P6float2PKS1_PKfS4_S6_S4_S6__param_0];
	ld.param.u32 	%r36, [_Z10update_newiiiiiiPKiS0_S0_S0_S0_S0_P6float2PKS1_PKfS4_S6_S4_S6__param_1];
	ld.param.u32 	%r40, [_Z10update_newiiiiiiPKiS0_S0_S0_S0_S0_P6float2PKS1_PKfS4_S6_S4_S6__param_3];
	ld.param.u32 	%r38, [_Z10update_newiiiiiiPKiS0_S0_S0_S0_S0_P6float2PKS1_PKfS4_S6_S4_S6__param_4];
	ld.param.u32 	%r41, [_Z10update_newiiiiiiPKiS0_S0_S0_S0_S0_P6float2PKS1_PKfS4_S6_S4_S6__param_5];
	ld.param.u64 	%rd13, [_Z10update_newiiiiiiPKiS0_S0_S0_S0_S0_P6float2PKS1_PKfS4_S6_S4_S6__param_6];
	ld.param.u64 	%rd14, [_Z10update_newiiiiiiPKiS0_S0_S0_S0_S0_P6float2PKS1_PKfS4_S6_S4_S6__param_8];
	ld.param.u64 	%rd15, [_Z10update_newiiiiiiPKiS0_S0_S0_S0_S0_P6float2PKS1_PKfS4_S6_S4_S6__param_9];
	ld.param.u64 	%rd16, [_Z10update_newiiiiiiPKiS0_S0_S0_S0_S0_P6float2PKS1_PKfS4_S6_S4_S6__param_11];
	ld.param.u64 	%rd18, [_Z10update_newiiiiiiPKiS0_S0_S0_S0_S0_P6float2PKS1_PKfS4_S6_S4_S6__param_13];
	ld.param.u64 	%rd19, [_Z10update_newiiiiiiPKiS0_S0_S0_S0_S0_P6float2PKS1_PKfS4_S6_S4_S6__param_14];
	ld.param.u64 	%rd20, [_Z10update_newiiiiiiPKiS0_S0_S0_S0_S0_P6float2PKS1_PKfS4_S6_S4_S6__param_15];
	ld.param.u64 	%rd21, [_Z10update_newiiiiiiPKiS0_S0_S0_S0_S0_P6float2PKS1_PKfS4_S6_S4_S6__param_17];
	cvta.to.global.u64 	%rd1, %rd19;
	cvta.to.global.u64 	%rd2, %rd21;
	cvta.to.global.u64 	%rd3, %rd20;
	mov.u32 	%r42, %ctaid.x;
	mov.u32 	%r43, %ntid.x;
	mov.u32 	%r44, %tid.x;
	mad.lo.s32 	%r1, %r42, %r43, %r44;
	mov.u32 	%r45, %ctaid.y;
	mov.u32 	%r46, %ntid.y;
	mov.u32 	%r47, %tid.y;
	mad.lo.s32 	%r48, %r45, %r46, %r47;
	setp.ge.s32 	%p2, %r1, %r40;
	setp.ge.s32 	%p3, %r48, %r41;
	or.pred  	%p4, %p2, %p3;
	@%p4 bra 	$L__BB2_23;
	cvta.to.global.u64 	%rd22, %rd13;
	cvta.to.global.u64 	%rd23, %rd14;
	cvta.to.global.u64 	%rd4, %rd15;
	cvta.to.global.u64 	%rd5, %rd16;
	mul.wide.s32 	%rd24, %r1, 4;
	add.s64 	%rd25, %rd22, %rd24;
	ld.global.u32 	%r3, [%rd25];
	mul.wide.u32 	%rd26, %r48, 4;
	add.s64 	%rd27, %rd23, %rd26;
	ld.global.u32 	%r4, [%rd27];
	setp.lt.s32 	%p5, %r38, 1;
	mov.f32 	%f230, 0f00000000;
	mov.f32 	%f231, %f230;
	@%p5 bra 	$L__BB2_22;
	mul.wide.s32 	%rd28, %r4, 4;
	add.s64 	%rd29, %rd5, %rd28;
	ld.global.u32 	%r50, [%rd29];
	mul.wide.s32 	%rd30, %r3, 4;
	add.s64 	%rd31, %rd4, %rd30;
	ld.global.u32 	%r51, [%rd31];
	setp.gt.s32 	%p6, %r50, 5;
	setp.lt.s32 	%p7, %r51, 5;
	or.pred  	%p1, %p6, %p7;
	sub.s32 	%r53, %r51, %r35;
	sub.s32 	%r54, %r35, %r50;
	mad.lo.s32 	%r55, %r53, %r36, %r54;
	mad.lo.s32 	%r56, %r55, %r36, %r51;
	add.s32 	%r57, %r56, -5;
	cvta.to.global.u64 	%rd32, %rd18;
	mul.wide.s32 	%rd33, %r57, 8;
	add.s64 	%rd6, %rd32, %rd33;
	add.s64 	%rd7, %rd1, %rd24;
	add.s64 	%rd8, %rd1, %rd26;
	setp.lt.u32 	%p8, %r38, 4;
	mov.f32 	%f231, 0f00000000;
	mov.b32 	%r88, 0;
	mov.f32 	%f230, %f231;
	@%p8 bra 	$L__BB2_13;
	ld.param.u32 	%r73, [_Z10update_newiiiiiiPKiS0_S0_S0_S0_S0_P6float2PKS1_PKfS4_S6_S4_S6__param_2];
	and.b32  	%r58, %r38, 2147483644;
	neg.s32 	%r86, %r58;
	mul.lo.s32 	%r59, %r73, 3;
	add.s32 	%r85, %r4, %r59;
	add.s32 	%r84, %r3, %r59;
	shl.b32 	%r60, %r73, 1;
	add.s32 	%r83, %r4, %r60;
	add.s32 	%r82, %r3, %r60;
	add.s32 	%r81, %r4, %r73;
	add.s32 	%r80, %r3, %r73;
	add.s64 	%rd71, %rd1, 8;
	mov.f32 	%f231, 0f00000000;
	mov.u32 	%r78, %r3;
	mov.u32 	%r79, %r4;
$L__BB2_4:
	.pragma "nounroll";
	@%p1 bra 	$L__BB2_6;
	ld.global.v2.f32 	{%f45, %f46}, [%rd6];
	mul.wide.s32 	%rd36, %r78, 8;
	add.s64 	%rd37, %rd3, %rd36;
	ld.global.v2.f32 	{%f47, %f48}, [%rd37];
	mul.wide.s32 	%rd38, %r79, 8;
	add.s64 	%rd39, %rd2, %rd38;
	ld.global.v2.f32 	{%f49, %f50}, [%rd39];
	mul.f32 	%f51, %f47, %f49;
	mul.f32 	%f52, %f48, %f50;
	sub.f32 	%f53, %f51, %f52;
	mul.f32 	%f54, %f47, %f50;
	fma.rn.f32 	%f55, %f48, %f49, %f54;
	mul.f32 	%f56, %f45, %f53;
	mul.f32 	%f57, %f46, %f55;
	sub.f32 	%f58, %f56, %f57;
	mul.f32 	%f59, %f46, %f53;
	fma.rn.f32 	%f60, %f45, %f55, %f59;
	ld.global.f32 	%f61, [%rd7];
	ld.global.f32 	%f62, [%rd71+-8];
	mul.f32 	%f63, %f61, %f62;
	ld.global.f32 	%f64, [%rd8];
	mul.f32 	%f65, %f63, %f64;
	mul.f32 	%f66, %f58, %f65;
	mul.f32 	%f67, %f60, 0f00000000;
	sub.f32 	%f68, %f66, %f67;
	mul.f32 	%f69, %f60, %f65;
	fma.rn.f32 	%f70, %f58, 0f00000000, %f69;
	add.f32 	%f231, %f231, %f68;
	add.f32 	%f230, %f230, %f70;
$L__BB2_6:
	@%p1 bra 	$L__BB2_8;
	ld.global.v2.f32 	{%f71, %f72}, [%rd6];
	mul.wide.s32 	%rd40, %r80, 8;
	add.s64 	%rd41, %rd3, %rd40;
	ld.global.v2.f32 	{%f73, %f74}, [%rd41];
	mul.wide.s32 	%rd42, %r81, 8;
	add.s64 	%rd43, %rd2, %rd42;
	ld.global.v2.f32 	{%f75, %f76}, [%rd43];
	mul.f32 	%f77, %f73, %f75;
	mul.f32 	%f78, %f74, %f76;
	sub.f32 	%f79, %f77, %f78;
	mul.f32 	%f80, %f73, %f76;
	fma.rn.f32 	%f81, %f74, %f75, %f80;
	mul.f32 	%f82, %f71, %f79;
	mul.f32 	%f83, %f72, %f81;
	sub.f32 	%f84, %f82, %f83;
	mul.f32 	%f85, %f72, %f79;
	fma.rn.f32 	%f86, %f71, %f81, %f85;
	ld.global.f32 	%f87, [%rd7];
	ld.global.f32 	%f88, [%rd71+-4];
	mul.f32 	%f89, %f87, %f88;
	ld.global.f32 	%f90, [%rd8];
	mul.f32 	%f91, %f89, %f90;
	mul.f32 	%f92, %f84, %f91;
	mul.f32 	%f93, %f86, 0f00000000;
	sub.f32 	%f94, %f92, %f93;
	mul.f32 	%f95, %f86, %f91;
	fma.rn.f32 	%f96, %f84, 0f00000000, %f95;
	add.f32 	%f231, %f231, %f94;
	add.f32 	%f230, %f230, %f96;
$L__BB2_8:
	@%p1 bra 	$L__BB2_10;
	ld.global.v2.f32 	{%f97, %f98}, [%rd6];
	mul.wide.s32 	%rd44, %r82, 8;
	add.s64 	%rd45, %rd3, %rd44;
	ld.global.v2.f32 	{%f99, %f100}, [%rd45];
	mul.wide.s32 	%rd46, %r83, 8;
	add.s64 	%rd47, %rd2, %rd46;
	ld.global.v2.f32 	{%f101, %f102}, [%rd47];
	mul.f32 	%f103, %f99, %f101;
	mul.f32 	%f104, %f100, %f102;
	sub.f32 	%f105, %f103, %f104;
	mul.f32 	%f106, %f99, %f102;
	fma.rn.f32 	%f107, %f100, %f101, %f106;
	mul.f32 	%f108, %f97, %f105;
	mul.f32 	%f109, %f98, %f107;
	sub.f32 	%f110, %f108, %f109;
	mul.f32 	%f111, %f98, %f105;
	fma.rn.f32 	%f112, %f97, %f107, %f111;
	ld.global.f32 	%f113, [%rd7];
	ld.global.f32 	%f114, [%rd71];
	mul.f32 	%f115, %f113, %f114;
	ld.global.f32 	%f116, [%rd8];
	mul.f32 	%f117, %f115, %f116;
	mul.f32 	%f118, %f110, %f117;
	mul.f32 	%f119, %f112, 0f00000000;
	sub.f32 	%f120, %f118, %f119;
	mul.f32 	%f121, %f112, %f117;
	fma.rn.f32 	%f122, %f110, 0f00000000, %f121;
	add.f32 	%f231, %f231, %f120;
	add.f32 	%f230, %f230, %f122;
$L__BB2_10:
	@%p1 bra 	$L__BB2_12;
	ld.global.v2.f32 	{%f123, %f124}, [%rd6];
	mul.wide.s32 	%rd48, %r84, 8;
	add.s64 	%rd49, %rd3, %rd48;
	ld.global.v2.f32 	{%f125, %f126}, [%rd49];
	mul.wide.s32 	%rd50, %r85, 8;
	add.s64 	%rd51, %rd2, %rd50;
	ld.global.v2.f32 	{%f127, %f128}, [%rd51];
	mul.f32 	%f129, %f125, %f127;
	mul.f32 	%f130, %f126, %f128;
	sub.f32 	%f131, %f129, %f130;
	mul.f32 	%f132, %f125, %f128;
	fma.rn.f32 	%f133, %f126, %f127, %f132;
	mul.f32 	%f134, %f123, %f131;
	mul.f32 	%f135, %f124, %f133;
	sub.f32 	%f136, %f134, %f135;
	mul.f32 	%f137, %f124, %f131;
	fma.rn.f32 	%f138, %f123, %f133, %f137;
	ld.global.f32 	%f139, [%rd7];
	ld.global.f32 	%f140, [%rd71+4];
	mul.f32 	%f141, %f139, %f140;
	ld.global.f32 	%f142, [%rd8];
	mul.f32 	%f143, %f141, %f142;
	mul.f32 	%f144, %f136, %f143;
	mul.f32 	%f145, %f138, 0f00000000;
	sub.f32 	%f146, %f144, %f145;
	mul.f32 	%f147, %f138, %f143;
	fma.rn.f32 	%f148, %f136, 0f00000000, %f147;
	add.f32 	%f231, %f231, %f146;
	add.f32 	%f230, %f230, %f148;
$L__BB2_12:
	ld.param.u32 	%r74, [_Z10update_newiiiiiiPKiS0_S0_S0_S0_S0_P6float2PKS1_PKfS4_S6_S4_S6__param_2];
	and.b32  	%r88, %r38, 2147483644;
	add.s32 	%r86, %r86, 4;
	shl.b32 	%r61, %r74, 2;
	add.s32 	%r85, %r85, %r61;
	add.s32 	%r84, %r84, %r61;
	add.s32 	%r83, %r83, %r61;
	add.s32 	%r82, %r82, %r61;
	add.s32 	%r81, %r81, %r61;
	add.s32 	%r80, %r80, %r61;
	add.s64 	%rd71, %rd71, 16;
	add.s32 	%r79, %r79, %r61;
	add.s32 	%r78, %r78, %r61;
	setp.ne.s32 	%p9, %r86, 0;
	@%p9 bra 	$L__BB2_4;
$L__BB2_13:
	and.b32  	%r32, %r38, 3;
	setp.eq.s32 	%p10, %r32, 0;
	@%p10 bra 	$L__BB2_22;
	setp.eq.s32 	%p11, %r32, 1;
	mov.f32 	%f248, %f231;
	mov.f32 	%f249, %f230;
	@%p11 bra 	$L__BB2_20;
	mul.wide.u32 	%rd52, %r88, 4;
	add.s64 	%rd12, %rd1, %rd52;
	@%p1 bra 	$L__BB2_17;
	ld.param.u32 	%r75, [_Z10update_newiiiiiiPKiS0_S0_S0_S0_S0_P6float2PKS1_PKfS4_S6_S4_S6__param_2];
	ld.global.v2.f32 	{%f150, %f151}, [%rd6];
	mul.lo.s32 	%r62, %r88, %r75;
	add.s32 	%r63, %r62, %r3;
	mul.wide.s32 	%rd53, %r63, 8;
	add.s64 	%rd54, %rd3, %rd53;
	ld.global.v2.f32 	{%f152, %f153}, [%rd54];
	add.s32 	%r64, %r62, %r4;
	mul.wide.s32 	%rd55, %r64, 8;
	add.s64 	%rd56, %rd2, %rd55;
	ld.global.v2.f32 	{%f154, %f155}, [%rd56];
	mul.f32 	%f156, %f152, %f154;
	mul.f32 	%f157, %f153, %f155;
	sub.f32 	%f158, %f156, %f157;
	mul.f32 	%f159, %f152, %f155;
	fma.rn.f32 	%f160, %f153, %f154, %f159;
	mul.f32 	%f161, %f150, %f158;
	mul.f32 	%f162, %f151, %f160;
	sub.f32 	%f163, %f161, %f162;
	mul.f32 	%f164, %f151, %f158;
	fma.rn.f32 	%f165, %f150, %f160, %f164;
	ld.global.f32 	%f166, [%rd7];
	ld.global.f32 	%f167, [%rd12];
	mul.f32 	%f168, %f166, %f167;
	ld.global.f32 	%f169, [%rd8];
	mul.f32 	%f170, %f168, %f169;
	mul.f32 	%f171, %f163, %f170;
	mul.f32 	%f172, %f165, 0f00000000;
	sub.f32 	%f173, %f171, %f172;
	mul.f32 	%f174, %f165, %f170;
	fma.rn.f32 	%f175, %f163, 0f00000000, %f174;
	add.f32 	%f231, %f231, %f173;
	add.f32 	%f230, %f230, %f175;
$L__BB2_17:
	@%p1 bra 	$L__BB2_19;
	ld.param.u32 	%r76, [_Z10update_newiiiiiiPKiS0_S0_S0_S0_S0_P6float2PKS1_PKfS4_S6_S4_S6__param_2];
	ld.global.v2.f32 	{%f176, %f177}, [%rd6];
	mad.lo.s32 	%r65, %r76, %r88, %r76;
	add.s32 	%r66, %r65, %r3;
	mul.wide.s32 	%rd57, %r66, 8;
	add.s64 	%rd58, %rd3, %rd57;
	ld.global.v2.f32 	{%f178, %f179}, [%rd58];
	add.s32 	%r67, %r65, %r4;
	mul.wide.s32 	%rd59, %r67, 8;
	add.s64 	%rd60, %rd2, %rd59;
	ld.global.v2.f32 	{%f180, %f181}, [%rd60];
	mul.f32 	%f182, %f178, %f180;
	mul.f32 	%f183, %f179, %f181;
	sub.f32 	%f184, %f182, %f183;
	mul.f32 	%f185, %f178, %f181;
	fma.rn.f32 	%f186, %f179, %f180, %f185;
	mul.f32 	%f187, %f176, %f184;
	mul.f32 	%f188, %f177, %f186;
	sub.f32 	%f189, %f187, %f188;
	mul.f32 	%f190, %f177, %f184;
	fma.rn.f32 	%f191, %f176, %f186, %f190;
	ld.global.f32 	%f192, [%rd7];
	ld.global.f32 	%f193, [%rd12+4];
	mul.f32 	%f194, %f192, %f193;
	ld.global.f32 	%f195, [%rd8];
	mul.f32 	%f196, %f194, %f195;
	mul.f32 	%f197, %f189, %f196;
	mul.f32 	%f198, %f191, 0f00000000;
	sub.f32 	%f199, %f197, %f198;
	mul.f32 	%f200, %f191, %f196;
	fma.rn.f32 	%f201, %f189, 0f00000000, %f200;
	add.f32 	%f231, %f231, %f199;
	add.f32 	%f230, %f230, %f201;
$L__BB2_19:
	add.s32 	%r88, %r88, 2;
	mov.f32 	%f248, %f231;
	mov.f32 	%f249, %f230;
$L__BB2_20:
	and.b32  	%r68, %r38, 1;
	setp.eq.b32 	%p12, %r68, 1;
	not.pred 	%p13, %p12;
	or.pred  	%p14, %p13, %p1;
	selp.f32 	%f230, %f249, %f230, %p12;
	selp.f32 	%f231, %f248, %f231, %p12;
	@%p14 bra 	$L__BB2_22;
	ld.param.u32 	%r77, [_Z10update_newiiiiiiPKiS0_S0_S0_S0_S0_P6float2PKS1_PKfS4_S6_S4_S6__param_2];
	ld.global.v2.f32 	{%f202, %f203}, [%rd6];
	mul.lo.s32 	%r69, %r88, %r77;
	add.s32 	%r70, %r69, %r3;
	mul.wide.s32 	%rd61, %r70, 8;
	add.s64 	%rd62, %rd3, %rd61;
	ld.global.v2.f32 	{%f204, %f205}, [%rd62];
	add.s32 	%r71, %r69, %r4;
	mul.wide.s32 	%rd63, %r71, 8;
	add.s64 	%rd64, %rd2, %rd63;
	ld.global.v2.f32 	{%f206, %f207}, [%rd64];
	mul.f32 	%f208, %f204, %f206;
	mul.f32 	%f209, %f205, %f207;
	sub.f32 	%f210, %f208, %f209;
	mul.f32 	%f211, %f204, %f207;
	fma.rn.f32 	%f212, %f205, %f206, %f211;
	mul.f32 	%f213, %f202, %f210;
	mul.f32 	%f214, %f203, %f212;
	sub.f32 	%f215, %f213, %f214;
	mul.f32 	%f216, %f203, %f210;
	fma.rn.f32 	%f217, %f202, %f212, %f216;
	ld.global.f32 	%f218, [%rd7];
	mul.wide.u32 	%rd65, %r88, 4;
	add.s64 	%rd66, %rd1, %rd65;
	ld.global.f32 	%f219, [%rd66];
	mul.f32 	%f220, %f218, %f219;
	ld.global.f32 	%f221, [%rd8];
	mul.f32 	%f222, %f220, %f221;
	mul.f32 	%f223, %f215, %f222;
	mul.f32 	%f224, %f217, 0f00000000;
	sub.f32 	%f225, %f223, %f224;
	mul.f32 	%f226, %f217, %f222;
	fma.rn.f32 	%f227, %f215, 0f00000000, %f226;
	add.f32 	%f231, %f248, %f225;
	add.f32 	%f230, %f249, %f227;
$L__BB2_22:
	ld.param.u64 	%rd70, [_Z10update_newiiiiiiPKiS0_S0_S0_S0_S0_P6float2PKS1_PKfS4_S6_S4_S6__param_12];
	mad.lo.s32 	%r72, %r41, %r1, %r48;
	cvta.to.global.u64 	%rd67, %rd70;
	mul.wide.s32 	%rd68, %r72, 8;
	add.s64 	%rd69, %rd67, %rd68;
	st.global.v2.f32 	[%rd69], {%f231, %f230};
$L__BB2_23:
	ret;

}


// ===== COMPILED SASS (sm_100) =====

	.target	sm_100

	.elftype	@"ET_EXEC"


//--------------------- .note.nv.tkinfo           --------------------------
	.section	.note.nv.tkinfo,"",@"SHT_NOTE"
	.sectionflags	@"SHF_NOTE_NV_TKINFO"
	.tkinfo
        /*0018*/ 	.word	0x00000002
        /*0030*/ 	.string	""
        /*0030*/ 	.string	"ptxas"
        /*0030*/ 	.string	"Cuda compilation tools, release 13.0, V13.0.88"
        /*0030*/ 	.string	"Build cuda_13.0.r13.0/compiler.36424714_0"
        /*0030*/ 	.string	"-arch sm_100 -m 64 "



//--------------------- .note.nv.cuinfo           --------------------------
	.section	.note.nv.cuinfo,"",@"SHT_NOTE"
	.sectionflags	@"SHF_NOTE_NV_CUINFO"
        /*0018*/ 	.short	0x0002
        /*001a*/ 	.short	0x0064
        /*001c*/ 	.short	0x0082
	.zero		2


//--------------------- .nv.info                  --------------------------
	.section	.nv.info,"",@"SHT_CUDA_INFO"
	.align	4


	//----- nvinfo : EIATTR_REGCOUNT
	.align		4
        /*0000*/ 	.byte	0x04, 0x2f
        /*0002*/ 	.short	(.L_1 - .L_0)
	.align		4
.L_0:
        /*0004*/ 	.word	index@(_Z12fill_complexPKfP6float2i)
        /*0008*/ 	.word	0x0000000c


	//----- nvinfo : EIATTR_FRAME_SIZE
	.align		4
.L_1:
        /*000c*/ 	.byte	0x04, 0x11
        /*000e*/ 	.short	(.L_3 - .L_2)
	.align		4
.L_2:
        /*0010*/ 	.word	index@(_Z12fill_complexPKfP6float2i)
        /*0014*/ 	.word	0x00000000


	//----- nvinfo : EIATTR_REGCOUNT
	.align		4
.L_3:
        /*0018*/ 	.byte	0x04, 0x2f
        /*001a*/ 	.short	(.L_5 - .L_4)
	.align		4
.L_4:
        /*001c*/ 	.word	index@(_Z6updateiiiiiiPKiS0_S0_S0_S0_S0_P6float2PKS1_PKfS4_S6_S4_S6_)
        /*0020*/ 	.word	0x00000020


	//----- nvinfo : EIATTR_FRAME_SIZE
	.align		4
.L_5:
        /*0024*/ 	.byte	0x04, 0x11
        /*0026*/ 	.short	(.L_7 - .L_6)
	.align		4
.L_6:
        /*0028*/ 	.word	index@(_Z6updateiiiiiiPKiS0_S0_S0_S0_S0_P6float2PKS1_PKfS4_S6_S4_S6_)
        /*002c*/ 	.word	0x00000000


	//----- nvinfo : EIATTR_REGCOUNT
	.align		4
.L_7:
        /*0030*/ 	.byte	0x04, 0x2f
        /*0032*/ 	.short	(.L_9 - .L_8)
	.align		4
.L_8:
        /*0034*/ 	.word	index@(_Z10update_newiiiiiiPKiS0_S0_S0_S0_S0_P6float2PKS1_PKfS4_S6_S4_S6_)
        /*0038*/ 	.word	0x00000020


	//----- nvinfo : EIATTR_FRAME_SIZE
	.align		4
.L_9:
        /*003c*/ 	.byte	0x04, 0x11
        /*003e*/ 	.short	(.L_11 - .L_10)
	.align		4
.L_10:
        /*0040*/ 	.word	index@(_Z10update_newiiiiiiPKiS0_S0_S0_S0_S0_P6float2PKS1_PKfS4_S6_S4_S6_)
        /*0044*/ 	.word	0x00000000


	//----- nvinfo : EIATTR_MIN_STACK_SIZE
	.align		4
.L_11:
        /*0048*/ 	.byte	0x04, 0x12
        /*004a*/ 	.short	(.L_13 - .L_12)
	.align		4
.L_12:
        /*004c*/ 	.word	index@(_Z10update_newiiiiiiPKiS0_S0_S0_S0_S0_P6float2PKS1_PKfS4_S6_S4_S6_)
        /*0050*/ 	.word	0x00000000


	//----- nvinfo : EIATTR_MIN_STACK_SIZE
	.align		4
.L_13:
        /*0054*/ 	.byte	0x04, 0x12
        /*0056*/ 	.short	(.L_15 - .L_14)
	.align		4
.L_14:
        /*0058*/ 	.word	index@(_Z6updateiiiiiiPKiS0_S0_S0_S0_S0_P6float2PKS1_PKfS4_S6_S4_S6_)
        /*005c*/ 	.word	0x00000000


	//----- nvinfo : EIATTR_MIN_STACK_SIZE
	.align		4
.L_15:
        /*0060*/ 	.byte	0x04, 0x12
        /*0062*/ 	.short	(.L_17 - .L_16)
	.align		4
.L_16:
        /*0064*/ 	.word	index@(_Z12fill_complexPKfP6float2i)
        /*0068*/ 	.word	0x00000000
.L_17:


//--------------------- .nv.compat                --------------------------
	.section	.nv.compat,"",@"SHT_CUDA_COMPAT_INFO"
	.align	4
        /*0000*/ 	.byte	0x02, 0x09, 0x00, 0x00, 0x02, 0x02, 0x01, 0x00, 0x02, 0x05, 0x05, 0x00, 0x03, 0x07, 0x01, 0x01
        /*0010*/ 	.byte	0x02, 0x03, 0x00, 0x00, 0x02, 0x06, 0x01, 0x00, 0x04, 0x0b, 0x08, 0x00, 0x09, 0x00, 0x00, 0x00
        /*0020*/ 	.byte	0x00, 0x00, 0x00, 0x00


//--------------------- .nv.info._Z10update_newiiiiiiPKiS0_S0_S0_S0_S0_P6float2PKS1_PKfS4_S6_S4_S6_ --------------------------
	.section	.nv.info._Z10update_newiiiiiiPKiS0_S0_S0_S0_S0_P6float2PKS1_PKfS4_S6_S4_S6_,"",@"SHT_CUDA_INFO"
	.sectionflags	@""
	.align	4


	//----- nvinfo : EIATTR_CUDA_API_VERSION
	.align		4
        /*0000*/ 	.byte	0x04, 0x37
        /*0002*/ 	.short	(.L_19 - .L_18)
.L_18:
        /*0004*/ 	.word	0x00000082


	//----- nvinfo : EIATTR_KPARAM_INFO
	.align		4
.L_19:
        /*0008*/ 	.byte	0x04, 0x17
        /*000a*/ 	.short	(.L_21 - .L_20)
.L_20:
        /*000c*/ 	.word	0x00000000
        /*0010*/ 	.short	0x0012
        /*0012*/ 	.short	0x0078
        /*0014*/ 	.byte	0x00, 0xf5, 0x21, 0x00


	//----- nvinfo : EIATTR_KPARAM_INFO
	.align		4
.L_21:
        /*0018*/ 	.byte	0x04, 0x17
        /*001a*/ 	.short	(.L_23 - .L_22)
.L_22:
        /*001c*/ 	.word	0x00000000
        /*0020*/ 	.short	0x0011
        /*0022*/ 	.short	0x0070
        /*0024*/ 	.byte	0x00, 0xf5, 0x21, 0x00


	//----- nvinfo : EIATTR_KPARAM_INFO
	.align		4
.L_23:
        /*0028*/ 	.byte	0x04, 0x17
        /*002a*/ 	.short	(.L_25 - .L_24)
.L_24:
        /*002c*/ 	.word	0x00000000
        /*0030*/ 	.short	0x0010
        /*0032*/ 	.short	0x0068
        /*0034*/ 	.byte	0x00, 0xf5, 0x21, 0x00


	//----- nvinfo : EIATTR_KPARAM_INFO
	.align		4
.L_25:
        /*0038*/ 	.byte	0x04, 0x17
        /*003a*/ 	.short	(.L_27 - .L_26)
.L_26:
        /*003c*/ 	.word	0x00000000
        /*0040*/ 	.short	0x000f
        /*0042*/ 	.short	0x0060
        /*0044*/ 	.byte	0x00, 0xf5, 0x21, 0x00


	//----- nvinfo : EIATTR_KPARAM_INFO
	.align		4
.L_27:
        /*0048*/ 	.byte	0x04, 0x17
        /*004a*/ 	.short	(.L_29 - .L_28)
.L_28:
        /*004c*/ 	.word	0x00000000
        /*0050*/ 	.short	0x000e
        /*0052*/ 	.short	0x0058
        /*0054*/ 	.byte	0x00, 0xf5, 0x21, 0x00


	//----- nvinfo : EIATTR_KPARAM_INFO
	.align		4
.L_29:
        /*0058*/ 	.byte	0x04, 0x17
        /*005a*/ 	.short	(.L_31 - .L_30)
.L_30:
        /*005c*/ 	.word	0x00000000
        /*0060*/ 	.short	0x000d
        /*0062*/ 	.short	0x0050
        /*0064*/ 	.byte	0x00, 0xf5, 0x21, 0x00


	//----- nvinfo : EIATTR_KPARAM_INFO
	.align		4
.L_31:
        /*0068*/ 	.byte	0x04, 0x17
        /*006a*/ 	.short	(.L_33 - .L_32)
.L_32:
        /*006c*/ 	.word	0x00000000
        /*0070*/ 	.short	0x000c
        /*0072*/ 	.short	0x0048
        /*0074*/ 	.byte	0x00, 0xf5, 0x21, 0x00


	//----- nvinfo : EIATTR_KPARAM_INFO
	.align		4
.L_33:
        /*0078*/ 	.byte	0x04, 0x17
        /*007a*/ 	.short	(.L_35 - .L_34)
.L_34:
        /*007c*/ 	.word	0x00000000
        /*0080*/ 	.short	0x000b
        /*0082*/ 	.short	0x0040
        /*0084*/ 	.byte	0x00, 0xf5, 0x21, 0x00


	//----- nvinfo : EIATTR_KPARAM_INFO
	.align		4
.L_35:
        /*0088*/ 	.byte	0x04, 0x17
        /*008a*/ 	.short	(.L_37 - .L_36)
.L_36:
        /*008c*/ 	.word	0x00000000
        /*0090*/ 	.short	0x000a
        /*0092*/ 	.short	0x0038
        /*0094*/ 	.byte	0x00, 0xf5, 0x21, 0x00


	//----- nvinfo : EIATTR_KPARAM_INFO
	.align		4
.L_37:
        /*0098*/ 	.byte	0x04, 0x17
        /*009a*/ 	.short	(.L_39 - .L_38)
.L_38:
        /*009c*/ 	.word	0x00000000
        /*00a0*/ 	.short	0x0009
        /*00a2*/ 	.short	0x0030
        /*00a4*/ 	.byte	0x00, 0xf5, 0x21, 0x00


	//----- nvinfo : EIATTR_KPARAM_INFO
	.align		4
.L_39:
        /*00a8*/ 	.byte	0x04, 0x17
        /*00aa*/ 	.short	(.L_41 - .L_40)
.L_40:
        /*00ac*/ 	.word	0x00000000
        /*00b0*/ 	.short	0x0008
        /*00b2*/ 	.short	0x0028
        /*00b4*/ 	.byte	0x00, 0xf5, 0x21, 0x00


	//----- nvinfo : EIATTR_KPARAM_INFO
	.align		4
.L_41:
        /*00b8*/ 	.byte	0x04, 0x17
        /*00ba*/ 	.short	(.L_43 - .L_42)
.L_42:
        /*00bc*/ 	.word	0x00000000
        /*00c0*/ 	.short	0x0007
        /*00c2*/ 	.short	0x0020
        /*00c4*/ 	.byte	0x00, 0xf5, 0x21, 0x00


	//----- nvinfo : EIATTR_KPARAM_INFO
	.align		4
.L_43:
        /*00c8*/ 	.byte	0x04, 0x17
        /*00ca*/ 	.short	(.L_45 - .L_44)
.L_44:
        /*00cc*/ 	.word	0x00000000
        /*00d0*/ 	.short	0x0006
        /*00d2*/ 	.short	0x0018
        /*00d4*/ 	.byte	0x00, 0xf5, 0x21, 0x00


	//----- nvinfo : EIATTR_KPARAM_INFO
	.align		4
.L_45:
        /*00d8*/ 	.byte	0x04, 0x17
        /*00da*/ 	.short	(.L_47 - .L_46)
.L_46:
        /*00dc*/ 	.word	0x00000000
        /*00e0*/ 	.short	0x0005
        /*00e2*/ 	.short	0x0014
        /*00e4*/ 	.byte	0x00, 0xf0, 0x11, 0x00


	//----- nvinfo : EIATTR_KPARAM_INFO
	.align		4
.L_47:
        /*00e8*/ 	.byte	0x04, 0x17
        /*00ea*/ 	.short	(.L_49 - .L_48)
.L_48:
        /*00ec*/ 	.word	0x00000000
        /*00f0*/ 	.short	0x0004
        /*00f2*/ 	.short	0x0010
        /*00f4*/ 	.byte	0x00, 0xf0, 0x11, 0x00


	//----- nvinfo : EIATTR_KPARAM_INFO
	.align		4
.L_49:
        /*00f8*/ 	.byte	0x04, 0x17
        /*00fa*/ 	.short	(.L_51 - .L_50)
.L_50:
        /*00fc*/ 	.word	0x00000000
        /*0100*/ 	.short	0x0003
        /*0102*/ 	.short	0x000c
        /*0104*/ 	.byte	0x00, 0xf0, 0x11, 0x00


	//----- nvinfo : EIATTR_KPARAM_INFO
	.align		4
.L_51:
        /*0108*/ 	.byte	0x04, 0x17
        /*010a*/ 	.short	(.L_53 - .L_52)
.L_52:
        /*010c*/ 	.word	0x00000000
        /*0110*/ 	.short	0x0002
        /*0112*/ 	.short	0x0008
        /*0114*/ 	.byte	0x00, 0xf0, 0x11, 0x00


	//----- nvinfo : EIATTR_KPARAM_INFO
	.align		4
.L_53:
        /*0118*/ 	.byte	0x04, 0x17
        /*011a*/ 	.short	(.L_55 - .L_54)
.L_54:
        /*011c*/ 	.word	0x00000000
        /*0120*/ 	.short	0x0001
        /*0122*/ 	.short	0x0004
        /*0124*/ 	.byte	0x00, 0xf0, 0x11, 0x00


	//----- nvinfo : EIATTR_KPARAM_INFO
	.align		4
.L_55:
        /*0128*/ 	.byte	0x04, 0x17
        /*012a*/ 	.short	(.L_57 - .L_56)
.L_56:
        /*012c*/ 	.word	0x00000000
        /*0130*/ 	.short	0x0000
        /*0132*/ 	.short	0x0000
        /*0134*/ 	.byte	0x00, 0xf0, 0x11, 0x00


	//----- nvinfo : EIATTR_SPARSE_MMA_MASK
	.align		4
.L_57:
        /*0138*/ 	.byte	0x03, 0x50
        /*013a*/ 	.short	0x0000


	//----- nvinfo : EIATTR_MAXREG_COUNT
	.align		4
        /*013c*/ 	.byte	0x03, 0x1b
        /*013e*/ 	.short	0x00ff


	//----- nvinfo : EIATTR_MERCURY_ISA_VERSION
	.align		4
        /*0140*/ 	.byte	0x03, 0x5f
        /*0142*/ 	.short	0x0101


	//----- nvinfo : EIATTR_VRC_CTA_INIT_COUNT
	.align		4
        /*0144*/ 	.byte	0x02, 0x4a
	.zero		1
	.zero		1


	//----- nvinfo : EIATTR_EXIT_INSTR_OFFSETS
	.align		4
        /*0148*/ 	.byte	0x04, 0x1c
        /*014a*/ 	.short	(.L_59 - .L_58)


	//   ....[0]....
.L_58:
        /*014c*/ 	.word	0x000000d0


	//   ....[1]....
        /*0150*/ 	.word	0x000013e0


	//----- nvinfo : EIATTR_CRS_STACK_SIZE
	.align		4
.L_59:
        /*0154*/ 	.byte	0x04, 0x1e
        /*0156*/ 	.short	(.L_61 - .L_60)
.L_60:
        /*0158*/ 	.word	0x00000000


	//----- nvinfo : EIATTR_CBANK_PARAM_SIZE
	.align		4
.L_61:
        /*015c*/ 	.byte	0x03, 0x19
        /*015e*/ 	.short	0x0080


	//----- nvinfo : EIATTR_PARAM_CBANK
	.align		4
        /*0160*/ 	.byte	0x04, 0x0a
        /*0162*/ 	.short	(.L_63 - .L_62)
	.align		4
.L_62:
        /*0164*/ 	.word	index@(.nv.constant0._Z10update_newiiiiiiPKiS0_S0_S0_S0_S0_P6float2PKS1_PKfS4_S6_S4_S6_)
        /*0168*/ 	.short	0x0380
        /*016a*/ 	.short	0x0080


	//----- nvinfo : EIATTR_SW_WAR
	.align		4
.L_63:
        /*016c*/ 	.byte	0x04, 0x36
        /*016e*/ 	.short	(.L_65 - .L_64)
.L_64:
        /*0170*/ 	.word	0x00000008
.L_65:


//--------------------- .nv.info._Z6updateiiiiiiPKiS0_S0_S0_S0_S0_P6float2PKS1_PKfS4_S6_S4_S6_ --------------------------
	.section	.nv.info._Z6updateiiiiiiPKiS0_S0_S0_S0_S0_P6float2PKS1_PKfS4_S6_S4_S6_,"",@"SHT_CUDA_INFO"
	.sectionflags	@""
	.align	4


	//----- nvinfo : EIATTR_CUDA_API_VERSION
	.align		4
        /*0000*/ 	.byte	0x04, 0x37
        /*0002*/ 	.short	(.L_67 - .L_66)
.L_66:
        /*0004*/ 	.word	0x00000082


	//----- nvinfo : EIATTR_KPARAM_INFO
	.align		4
.L_67:
        /*0008*/ 	.byte	0x04, 0x17
        /*000a*/ 	.short	(.L_69 - .L_68)
.L_68:
        /*000c*/ 	.word	0x00000000
        /*0010*/ 	.short	0x0012
        /*0012*/ 	.short	0x0078
        /*0014*/ 	.byte	0x00, 0xf5, 0x21, 0x00


	//----- nvinfo : EIATTR_KPARAM_INFO
	.align		4
.L_69:
        /*0018*/ 	.byte	0x04, 0x17
        /*001a*/ 	.short	(.L_71 - .L_70)
.L_70:
        /*001c*/ 	.word	0x00000000
        /*0020*/ 	.short	0x0011
        /*0022*/ 	.short	0x0070
        /*0024*/ 	.byte	0x00, 0xf5, 0x21, 0x00


	//----- nvinfo : EIATTR_KPARAM_INFO
	.align		4
.L_71:
        /*0028*/ 	.byte	0x04, 0x17
        /*002a*/ 	.short	(.L_73 - .L_72)
.L_72:
        /*002c*/ 	.word	0x00000000
        /*0030*/ 	.short	0x0010
        /*0032*/ 	.short	0x0068
        /*0034*/ 	.byte	0x00, 0xf5, 0x21, 0x00


	//----- nvinfo : EIATTR_KPARAM_INFO
	.align		4
.L_73:
        /*0038*/ 	.byte	0x04, 0x17
        /*003a*/ 	.short	(.L_75 - .L_74)
.L_74:
        /*003c*/ 	.word	0x00000000
        /*0040*/ 	.short	0x000f
        /*0042*/ 	.short	0x0060
        /*0044*/ 	.byte	0x00, 0xf5, 0x21, 0x00


	//----- nvinfo : EIATTR_KPARAM_INFO
	.align		4
.L_75:
        /*0048*/ 	.byte	0x04, 0x17
        /*004a*/ 	.short	(.L_77 - .L_76)
.L_76:
        /*004c*/ 	.word	0x00000000
        /*0050*/ 	.short	0x000e
        /*0052*/ 	.short	0x0058
        /*0054*/ 	.byte	0x00, 0xf5, 0x21, 0x00


	//----- nvinfo : EIATTR_KPARAM_INFO
	.align		4
.L_77:
        /*0058*/ 	.byte	0x04, 0x17
        /*005a*/ 	.short	(.L_79 - .L_78)
.L_78:
        /*005c*/ 	.word	0x00000000
        /*0060*/ 	.short	0x000d
        /*0062*/ 	.short	0x0050
        /*0064*/ 	.byte	0x00, 0xf5, 0x21, 0x00


	//----- nvinfo : EIATTR_KPARAM_INFO
	.align		4
.L_79:
        /*0068*/ 	.byte	0x04, 0x17
        /*006a*/ 	.short	(.L_81 - .L_80)
.L_80:
        /*006c*/ 	.word	0x00000000
        /*0070*/ 	.short	0x000c
        /*0072*/ 	.short	0x0048
        /*0074*/ 	.byte	0x00, 0xf5, 0x21, 0x00


	//----- nvinfo : EIATTR_KPARAM_INFO
	.align		4
.L_81:
        /*0078*/ 	.byte	0x04, 0x17
        /*007a*/ 	.short	(.L_83 - .L_82)
.L_82:
        /*007c*/ 	.word	0x00000000
        /*0080*/ 	.short	0x000b
        /*0082*/ 	.short	0x0040
        /*0084*/ 	.byte	0x00, 0xf5, 0x21, 0x00


	//----- nvinfo : EIATTR_KPARAM_INFO
	.align		4
.L_83:
        /*0088*/ 	.byte	0x04, 0x17
        /*008a*/ 	.short	(.L_85 - .L_84)
.L_84:
        /*008c*/ 	.word	0x00000000
        /*0090*/ 	.short	0x000a
        /*0092*/ 	.short	0x0038
        /*0094*/ 	.byte	0x00, 0xf5, 0x21, 0x00


	//----- nvinfo : EIATTR_KPARAM_INFO
	.align		4
.L_85:
        /*0098*/ 	.byte	0x04, 0x17
        /*009a*/ 	.short	(.L_87 - .L_86)
.L_86:
        /*009c*/ 	.word	0x00000000
        /*00a0*/ 	.short	0x0009
        /*00a2*/ 	.short	0x0030
        /*00a4*/ 	.byte	0x00, 0xf5, 0x21, 0x00


	//----- nvinfo : EIATTR_KPARAM_INFO
	.align		4
.L_87:
        /*00a8*/ 	.byte	0x04, 0x17
        /*00aa*/ 	.short	(.L_89 - .L_88)
.L_88:
        /*00ac*/ 	.word	0x00000000
        /*00b0*/ 	.short	0x0008
        /*00b2*/ 	.short	0x0028
        /*00b4*/ 	.byte	0x00, 0xf5, 0x21, 0x00


	//----- nvinfo : EIATTR_KPARAM_INFO
	.align		4
.L_89:
        /*00b8*/ 	.byte	0x04, 0x17
        /*00ba*/ 	.short	(.L_91 - .L_90)
.L_90:
        /*00bc*/ 	.word	0x00000000
        /*00c0*/ 	.short	0x0007
        /*00c2*/ 	.short	0x0020
        /*00c4*/ 	.byte	0x00, 0xf5, 0x21, 0x00


	//----- nvinfo : EIATTR_KPARAM_INFO
	.align		4
.L_91:
        /*00c8*/ 	.byte	0x04, 0x17
        /*00ca*/ 	.short	(.L_93 - .L_92)
.L_92:
        /*00cc*/ 	.word	0x00000000
        /*00d0*/ 	.short	0x0006
        /*00d2*/ 	.short	0x0018
        /*00d4*/ 	.byte	0x00, 0xf5, 0x21, 0x00


	//----- nvinfo : EIATTR_KPARAM_INFO
	.align		4
.L_93:
        /*00d8*/ 	.byte	0x04, 0x17
        /*00da*/ 	.short	(.L_95 - .L_94)
.L_94:
        /*00dc*/ 	.word	0x00000000
        /*00e0*/ 	.short	0x0005
        /*00e2*/ 	.short	0x0014
        /*00e4*/ 	.byte	0x00, 0xf0, 0x11, 0x00


	//----- nvinfo : EIATTR_KPARAM_INFO
	.align		4
.L_95:
        /*00e8*/ 	.byte	0x04, 0x17
        /*00ea*/ 	.short	(.L_97 - .L_96)
.L_96:
        /*00ec*/ 	.word	0x00000000
        /*00f0*/ 	.short	0x0004
        /*00f2*/ 	.short	0x0010
        /*00f4*/ 	.byte	0x00, 0xf0, 0x11, 0x00


	//----- nvinfo : EIATTR_KPARAM_INFO
	.align		4
.L_97:
        /*00f8*/ 	.byte	0x04, 0x17
        /*00fa*/ 	.short	(.L_99 - .L_98)
.L_98:
        /*00fc*/ 	.word	0x00000000
        /*0100*/ 	.short	0x0003
        /*0102*/ 	.short	0x000c
        /*0104*/ 	.byte	0x00, 0xf0, 0x11, 0x00


	//----- nvinfo : EIATTR_KPARAM_INFO
	.align		4
.L_99:
        /*0108*/ 	.byte	0x04, 0x17
        /*010a*/ 	.short	(.L_101 - .L_100)
.L_100:
        /*010c*/ 	.word	0x00000000
        /*0110*/ 	.short	0x0002
        /*0112*/ 	.short	0x0008
        /*0114*/ 	.byte	0x00, 0xf0, 0x11, 0x00


	//----- nvinfo : EIATTR_KPARAM_INFO
	.align		4
.L_101:
        /*0118*/ 	.byte	0x04, 0x17
        /*011a*/ 	.short	(.L_103 - .L_102)
.L_102:
        /*011c*/ 	.word	0x00000000
        /*0120*/ 	.short	0x0001
        /*0122*/ 	.short	0x0004
        /*0124*/ 	.byte	0x00, 0xf0, 0x11, 0x00


	//----- nvinfo : EIATTR_KPARAM_INFO
	.align		4
.L_103:
        /*0128*/ 	.byte	0x04, 0x17
        /*012a*/ 	.short	(.L_105 - .L_104)
.L_104:
        /*012c*/ 	.word	0x00000000
        /*0130*/ 	.short	0x0000
        /*0132*/ 	.short	0x0000
        /*0134*/ 	.byte	0x00, 0xf0, 0x11, 0x00


	//----- nvinfo : EIATTR_SPARSE_MMA_MASK
	.align		4
.L_105:
        /*0138*/ 	.byte	0x03, 0x50
        /*013a*/ 	.short	0x0000


	//----- nvinfo : EIATTR_MAXREG_COUNT
	.align		4
        /*013c*/ 	.byte	0x03, 0x1b
        /*013e*/ 	.short	0x00ff


	//----- nvinfo : EIATTR_MERCURY_ISA_VERSION
	.align		4
        /*0140*/ 	.byte	0x03, 0x5f
        /*0142*/ 	.short	0x0101


	//----- nvinfo : EIATTR_VRC_CTA_INIT_COUNT
	.align		4
        /*0144*/ 	.byte	0x02, 0x4a
	.zero		1
	.zero		1


	//----- nvinfo : EIATTR_EXIT_INSTR_OFFSETS
	.align		4
        /*0148*/ 	.byte	0x04, 0x1c
        /*014a*/ 	.short	(.L_107 - .L_106)


	//   ....[0]....
.L_106:
        /*014c*/ 	.word	0x000000d0


	//   ....[1]....
        /*0150*/ 	.word	0x00000cc0


	//----- nvinfo : EIATTR_CRS_STACK_SIZE
	.align		4
.L_107:
        /*0154*/ 	.byte	0x04, 0x1e
        /*0156*/ 	.short	(.L_109 - .L_108)
.L_108:
        /*0158*/ 	.word	0x00000000


	//----- nvinfo : EIATTR_CBANK_PARAM_SIZE
	.align		4
.L_109:
        /*015c*/ 	.byte	0x03, 0x19
        /*015e*/ 	.short	0x0080


	//----- nvinfo : EIATTR_PARAM_CBANK
	.align		4
        /*0160*/ 	.byte	0x04, 0x0a
        /*0162*/ 	.short	(.L_111 - .L_110)
	.align		4
.L_110:
        /*0164*/ 	.word	index@(.nv.constant0._Z6updateiiiiiiPKiS0_S0_S0_S0_S0_P6float2PKS1_PKfS4_S6_S4_S6_)
        /*0168*/ 	.short	0x0380
        /*016a*/ 	.short	0x0080


	//----- nvinfo : EIATTR_SW_WAR
	.align		4
.L_111:
        /*016c*/ 	.byte	0x04, 0x36
        /*016e*/ 	.short	(.L_113 - .L_112)
.L_112:
        /*0170*/ 	.word	0x00000008
.L_113:


//--------------------- .nv.info._Z12fill_complexPKfP6float2i --------------------------
	.section	.nv.info._Z12fill_complexPKfP6float2i,"",@"SHT_CUDA_INFO"
	.sectionflags	@""
	.align	4


	//----- nvinfo : EIATTR_CUDA_API_VERSION
	.align		4
        /*0000*/ 	.byte	0x04, 0x37
        /*0002*/ 	.short	(.L_115 - .L_114)
.L_114:
        /*0004*/ 	.word	0x00000082


	//----- nvinfo : EIATTR_KPARAM_INFO
	.align		4
.L_115:
        /*0008*/ 	.byte	0x04, 0x17
        /*000a*/ 	.short	(.L_117 - .L_116)
.L_116:
        /*000c*/ 	.word	0x00000000
        /*0010*/ 	.short	0x0002
        /*0012*/ 	.short	0x0010
        /*0014*/ 	.byte	0x00, 0xf0, 0x11, 0x00


	//----- nvinfo : EIATTR_KPARAM_INFO
	.align		4
.L_117:
        /*0018*/ 	.byte	0x04, 0x17
        /*001a*/ 	.short	(.L_119 - .L_118)
.L_118:
        /*001c*/ 	.word	0x00000000
        /*0020*/ 	.short	0x0001
        /*0022*/ 	.short	0x0008
        /*0024*/ 	.byte	0x00, 0xf5, 0x21, 0x00


	//----- nvinfo : EIATTR_KPARAM_INFO
	.align		4
.L_119:
        /*0028*/ 	.byte	0x04, 0x17
        /*002a*/ 	.short	(.L_121 - .L_120)
.L_120:
        /*002c*/ 	.word	0x00000000
        /*0030*/ 	.short	0x0000
        /*0032*/ 	.short	0x0000
        /*0034*/ 	.byte	0x00, 0xf5, 0x21, 0x00


	//----- nvinfo : EIATTR_SPARSE_MMA_MASK
	.align		4
.L_121:
        /*0038*/ 	.byte	0x03, 0x50
        /*003a*/ 	.short	0x0000


	//----- nvinfo : EIATTR_MAXREG_COUNT
	.align		4
        /*003c*/ 	.byte	0x03, 0x1b
        /*003e*/ 	.short	0x00ff


	//----- nvinfo : EIATTR_MERCURY_ISA_VERSION
	.align		4
        /*0040*/ 	.byte	0x03, 0x5f
        /*0042*/ 	.short	0x0101


	//----- nvinfo : EIATTR_VRC_CTA_INIT_COUNT
	.align		4
        /*0044*/ 	.byte	0x02, 0x4a
	.zero		1
	.zero		1


	//----- nvinfo : EIATTR_EXIT_INSTR_OFFSETS
	.align		4
        /*0048*/ 	.byte	0x04, 0x1c
        /*004a*/ 	.short	(.L_123 - .L_122)


	//   ....[0]....
.L_122:
        /*004c*/ 	.word	0x00000070


	//   ....[1]....
        /*0050*/ 	.word	0x00000100


	//----- nvinfo : EIATTR_CBANK_PARAM_SIZE
	.align		4
.L_123:
        /*0054*/ 	.byte	0x03, 0x19
        /*0056*/ 	.short	0x0014


	//----- nvinfo : EIATTR_PARAM_CBANK
	.align		4
        /*0058*/ 	.byte	0x04, 0x0a
        /*005a*/ 	.short	(.L_125 - .L_124)
	.align		4
.L_124:
        /*005c*/ 	.word	index@(.nv.constant0._Z12fill_complexPKfP6float2i)
        /*0060*/ 	.short	0x0380
        /*0062*/ 	.short	0x0014


	//----- nvinfo : EIATTR_SW_WAR
	.align		4
.L_125:
        /*0064*/ 	.byte	0x04, 0x36
        /*0066*/ 	.short	(.L_127 - .L_126)
.L_126:
        /*0068*/ 	.word	0x00000008
.L_127:


//--------------------- .nv.callgraph             --------------------------
	.section	.nv.callgraph,"",@"SHT_CUDA_CALLGRAPH"
	.align	4
	.sectionentsize	8
	.align		4
        /*0000*/ 	.word	0x00000000
	.align		4
        /*0004*/ 	.word	0xffffffff
	.align		4
        /*0008*/ 	.word	0x00000000
	.align		4
        /*000c*/ 	.word	0xfffffffe
	.align		4
        /*0010*/ 	.word	0x00000000
	.align		4
        /*0014*/ 	.word	0xfffffffd
	.align		4
        /*0018*/ 	.word	0x00000000
	.align		4
        /*001c*/ 	.word	0xfffffffc


//--------------------- .text._Z10update_newiiiiiiPKiS0_S0_S0_S0_S0_P6float2PKS1_PKfS4_S6_S4_S6_ --------------------------
	.section	.text._Z10update_newiiiiiiPKiS0_S0_S0_S0_S0_P6float2PKS1_PKfS4_S6_S4_S6_,"ax",@progbits
	.align	128
        .global         _Z10update_newiiiiiiPKiS0_S0_S0_S0_S0_P6float2PKS1_PKfS4_S6_S4_S6_
        .type           _Z10update_newiiiiiiPKiS0_S0_S0_S0_S0_P6float2PKS1_PKfS4_S6_S4_S6_,@function
        .size           _Z10update_newiiiiiiPKiS0_S0_S0_S0_S0_P6float2PKS1_PKfS4_S6_S4_S6_,(.L_x_28 - _Z10update_newiiiiiiPKiS0_S0_S0_S0_S0_P6float2PKS1_PKfS4_S6_S4_S6_)
        .other          _Z10update_newiiiiiiPKiS0_S0_S0_S0_S0_P6float2PKS1_PKfS4_S6_S4_S6_,@"STO_CUDA_ENTRY STV_DEFAULT"
_Z10update_newiiiiiiPKiS0_S0_S0_S0_S0_P6float2PKS1_PKfS4_S6_S4_S6_:
.text._Z10update_newiiiiiiPKiS0_S0_S0_S0_S0_P6float2PKS1_PKfS4_S6_S4_S6_:
[----:B------:R-:W-:Y:S01]  /*0000*/  LDC R1, c[0x0][0x37c] ;  /* 0x0000df00ff017b82 */ /* 0x000fe20000000800 */
[----:B------:R-:W0:Y:S07]  /*0010*/  S2R R0, SR_TID.Y ;  /* 0x0000000000007919 */ /* 0x000e2e0000002200 */
[----:B------:R-:W1:Y:S01]  /*0020*/  LDC R20, c[0x0][0x360] ;  /* 0x0000d800ff147b82 */ /* 0x000e620000000800 */
[----:B------:R-:W2:Y:S01]  /*0030*/  LDCU UR6, c[0x0][0x394] ;  /* 0x00007280ff0677ac */ /* 0x000ea20008000800 */
[----:B------:R-:W1:Y:S01]  /*0040*/  S2R R3, SR_TID.X ;  /* 0x0000000000037919 */ /* 0x000e620000002100 */
[----:B------:R-:W3:Y:S05]  /*0050*/  LDCU UR7, c[0x0][0x38c] ;  /* 0x00007180ff0777ac */ /* 0x000eea0008000800 */
[----:B------:R-:W0:Y:S08]  /*0060*/  S2UR UR5, SR_CTAID.Y ;  /* 0x00000000000579c3 */ /* 0x000e300000002600 */
[----:B------:R-:W0:Y:S08]  /*0070*/  LDC R11, c[0x0][0x364] ;  /* 0x0000d900ff0b7b82 */ /* 0x000e300000000800 */
[----:B------:R-:W1:Y:S01]  /*0080*/  S2UR UR4, SR_CTAID.X ;  /* 0x00000000000479c3 */ /* 0x000e620000002500 */
[----:B0-----:R-:W-:-:S05]  /*0090*/  IMAD R11, R11, UR5, R0 ;  /* 0x000000050b0b7c24 */ /* 0x001fca000f8e0200 */
[----:B--2---:R-:W-:Y:S01]  /*00a0*/  ISETP.GE.AND P0, PT, R11, UR6, PT ;  /* 0x000000060b007c0c */ /* 0x004fe2000bf06270 */
[----:B-1----:R-:W-:-:S05]  /*00b0*/  IMAD R20, R20, UR4, R3 ;  /* 0x0000000414147c24 */ /* 0x002fca000f8e0203 */
[----:B---3--:R-:W-:-:S13]  /*00c0*/  ISETP.GE.OR P0, PT, R20, UR7, P0 ;  /* 0x0000000714007c0c */ /* 0x008fda0008706670 */
[----:B------:R-:W-:Y:S05]  /*00d0*/  @P0 EXIT ;  /* 0x000000000000094d */ /* 0x000fea0003800000 */
[----:B------:R-:W0:Y:S01]  /*00e0*/  LDCU UR4, c[0x0][0x390] ;  /* 0x00007200ff0477ac */ /* 0x000e220008000800 */
[----:B------:R-:W-:Y:S01]  /*00f0*/  CS2R R12, SRZ ;  /* 0x00000000000c7805 */ /* 0x000fe2000001ff00 */
[----:B------:R-:W1:Y:S01]  /*0100*/  LDCU.64 UR8, c[0x0][0x358] ;  /* 0x00006b00ff0877ac */ /* 0x000e620008000a00 */
[----:B0-----:R-:W-:-:S09]  /*0110*/  UISETP.GE.AND UP0, UPT, UR4, 0x1, UPT ;  /* 0x000000010400788c */ /* 0x001fd2000bf06270 */
[----:B-1----:R-:W-:Y:S05]  /*0120*/  BRA.U !UP0, `(.L_x_0) ;  /* 0x0000001108987547 */ /* 0x002fea000b800000 */
[----:B------:R-:W0:Y:S01]  /*0130*/  LDC.64 R2, c[0x0][0x398] ;  /* 0x0000e600ff027b82 */ /* 0x000e220000000a00 */
[----:B------:R-:W1:Y:S07]  /*0140*/  LDCU.64 UR6, c[0x0][0x380] ;  /* 0x00007000ff0677ac */ /* 0x000e6e0008000a00 */
[----:B------:R-:W2:Y:S08]  /*0150*/  LDC.64 R4, c[0x0][0x3a8] ;  /* 0x0000ea00ff047b82 */ /* 0x000eb00000000a00 */
[----:B------:R-:W3:Y:S01]  /*0160*/  LDC.64 R6, c[0x0][0x3c0] ;  /* 0x0000f000ff067b82 */ /* 0x000ee20000000a00 */
[----:B0-----:R-:W-:-:S07]  /*0170*/  IMAD.WIDE R2, R20, 0x4, R2 ;  /* 0x0000000414027825 */ /* 0x001fce00078e0202 */
[----:B------:R-:W0:Y:S01]  /*0180*/  LDC.64 R8, c[0x0][0x3b0] ;  /* 0x0000ec00ff087b82 */ /* 0x000e220000000a00 */
[----:B------:R-:W0:Y:S01]  /*0190*/  LDG.E R2, desc[UR8][R2.64] ;  /* 0x0000000802027981 */ /* 0x000e22000c1e1900 */
[----:B--2---:R-:W-:-:S06]  /*01a0*/  IMAD.WIDE.U32 R4, R11, 0x4, R4 ;  /* 0x000000040b047825 */ /* 0x004fcc00078e0004 */
[----:B------:R-:W2:Y:S01]  /*01b0*/  LDC.64 R24, c[0x0][0x3d8] ;  /* 0x0000f600ff187b82 */ /* 0x000ea20000000a00 */
[----:B------:R-:W3:Y:S07]  /*01c0*/  LDG.E R0, desc[UR8][R4.64] ;  /* 0x0000000804007981 */ /* 0x000eee000c1e1900 */
[----:B------:R-:W4:Y:S01]  /*01d0*/  LDC.64 R28, c[0x0][0x3d0] ;  /* 0x0000f400ff1c7b82 */ /* 0x000f220000000a00 */
[----:B0-----:R-:W-:-:S06]  /*01e0*/  IMAD.WIDE R8, R2, 0x4, R8 ;  /* 0x0000000402087825 */ /* 0x001fcc00078e0208 */
[----:B------:R-:W1:Y:S01]  /*01f0*/  LDG.E R8, desc[UR8][R8.64] ;  /* 0x0000000808087981 */ /* 0x000e62000c1e1900 */
[----:B---3--:R-:W-:-:S06]  /*0200*/  IMAD.WIDE R6, R0, 0x4, R6 ;  /* 0x0000000400067825 */ /* 0x008fcc00078e0206 */
[----:B------:R0:W3:Y:S01]  /*0210*/  LDG.E R6, desc[UR8][R6.64] ;  /* 0x0000000806067981 */ /* 0x0000e2000c1e1900 */
[----:B------:R-:W-:Y:S01]  /*0220*/  UISETP.GE.U32.AND UP0, UPT, UR4, 0x4, UPT ;  /* 0x000000040400788c */ /* 0x000fe2000bf06070 */
[----:B--2---:R-:W-:Y:S01]  /*0230*/  IMAD.WIDE R26, R20, 0x4, R24 ;  /* 0x00000004141a7825 */ /* 0x004fe200078e0218 */
[----:B------:R-:W-:-:S03]  /*0240*/  CS2R R12, SRZ ;  /* 0x00000000000c7805 */ /* 0x000fc6000001ff00 */
[----:B------:R-:W-:-:S04]  /*0250*/  IMAD.WIDE.U32 R24, R11, 0x4, R24 ;  /* 0x000000040b187825 */ /* 0x000fc800078e0018 */
[----:B0-----:R-:W-:Y:S01]  /*0260*/  HFMA2 R7, -RZ, RZ, 0, 0 ;  /* 0x00000000ff077431 */ /* 0x001fe200000001ff */
[----:B-1----:R-:W-:Y:S02]  /*0270*/  IADD3 R3, PT, PT, R8, -UR6, RZ ;  /* 0x8000000608037c10 */ /* 0x002fe4000fffe0ff */
[----:B---3--:R-:W-:-:S05]  /*0280*/  IADD3 R4, PT, PT, -R6, UR6, RZ ;  /* 0x0000000606047c10 */ /* 0x008fca000fffe1ff */
[----:B------:R-:W-:-:S04]  /*0290*/  IMAD R3, R3, UR7, R4 ;  /* 0x0000000703037c24 */ /* 0x000fc8000f8e0204 */
[----:B------:R-:W-:Y:S01]  /*02a0*/  IMAD R3, R3, UR7, R8 ;  /* 0x0000000703037c24 */ /* 0x000fe2000f8e0208 */
[----:B------:R-:W-:-:S04]  /*02b0*/  ISETP.GE.AND P0, PT, R8, 0x5, PT ;  /* 0x000000050800780c */ /* 0x000fc80003f06270 */
[----:B------:R-:W-:Y:S02]  /*02c0*/  IADD3 R3, PT, PT, R3, -0x5, RZ ;  /* 0xfffffffb03037810 */ /* 0x000fe40007ffe0ff */
[----:B------:R-:W-:-:S03]  /*02d0*/  ISETP.GT.OR P0, PT, R6, 0x5, !P0 ;  /* 0x000000050600780c */ /* 0x000fc60004704670 */
[----:B----4-:R-:W-:Y:S01]  /*02e0*/  IMAD.WIDE R28, R3, 0x8, R28 ;  /* 0x00000008031c7825 */ /* 0x010fe200078e021c */
[----:B------:R-:W-:Y:S09]  /*02f0*/  BRA.U !UP0, `(.L_x_1) ;  /* 0x0000000908547547 */ /* 0x000ff2000b800000 */
[----:B------:R-:W0:Y:S01]  /*0300*/  LDCU.64 UR6, c[0x0][0x3d8] ;  /* 0x00007b00ff0677ac */ /* 0x000e220008000a00 */
[----:B------:R-:W1:Y:S01]  /*0310*/  LDC R15, c[0x0][0x388] ;  /* 0x0000e200ff0f7b82 */ /* 0x000e620000000800 */
[----:B------:R-:W-:Y:S01]  /*0320*/  MOV R3, R2 ;  /* 0x0000000200037202 */ /* 0x000fe20000000f00 */
[----:B------:R-:W-:Y:S01]  /*0330*/  ULOP3.LUT UR4, UR4, 0x7ffffffc, URZ, 0xc0, !UPT ;  /* 0x7ffffffc04047892 */ /* 0x000fe2000f8ec0ff */
[----:B------:R-:W-:Y:S02]  /*0340*/  MOV R4, R0 ;  /* 0x0000000000047202 */ /* 0x000fe40000000f00 */
[----:B------:R-:W-:Y:S01]  /*0350*/  MOV R12, RZ ;  /* 0x000000ff000c7202 */ /* 0x000fe20000000f00 */
[----:B------:R-:W-:Y:S02]  /*0360*/  UIADD3 UR4, UPT, UPT, -UR4, URZ, URZ ;  /* 0x000000ff04047290 */ /* 0x000fe4000fffe1ff */
[----:B0-----:R-:W-:-:S04]  /*0370*/  UIADD3 UR5, UP0, UPT, UR6, 0x8, URZ ;  /* 0x0000000806057890 */ /* 0x001fc8000ff1e0ff */
[----:B------:R-:W-:Y:S02]  /*0380*/  UIADD3.X UR6, UPT, UPT, URZ, UR7, URZ, UP0, !UPT ;  /* 0x00000007ff067290 */ /* 0x000fe400087fe4ff */
[----:B------:R-:W-:Y:S01]  /*0390*/  MOV R22, UR5 ;  /* 0x0000000500167c02 */ /* 0x000fe20008000f00 */
[C---:B-1----:R-:W-:Y:S01]  /*03a0*/  IMAD R5, R15.reuse, 0x3, R0 ;  /* 0x000000030f057824 */ /* 0x042fe200078e0200 */
[C---:B------:R-:W-:Y:S01]  /*03b0*/  LEA R7, R15.reuse, R0, 0x1 ;  /* 0x000000000f077211 */ /* 0x040fe200078e08ff */
[C---:B------:R-:W-:Y:S01]  /*03c0*/  IMAD R6, R15.reuse, 0x3, R2 ;  /* 0x000000030f067824 */ /* 0x040fe200078e0202 */
[----:B------:R-:W-:Y:S02]  /*03d0*/  LEA R8, R15, R2, 0x1 ;  /* 0x000000020f087211 */ /* 0x000fe400078e08ff */
[-C--:B------:R-:W-:Y:S02]  /*03e0*/  IADD3 R9, PT, PT, R0, R15.reuse, RZ ;  /* 0x0000000f00097210 */ /* 0x080fe40007ffe0ff */
[----:B------:R-:W-:-:S02]  /*03f0*/  IADD3 R10, PT, PT, R2, R15, RZ ;  /* 0x0000000f020a7210 */ /* 0x000fc40007ffe0ff */
[----:B------:R-:W-:-:S07]  /*0400*/  MOV R23, UR6 ;  /* 0x0000000600177c02 */ /* 0x000fce0008000f00 */
.L_x_10:
[----:B------:R-:W-:Y:S04]  /*0410*/  BSSY.RECONVERGENT B0, `(.L_x_2) ;  /* 0x000001c000007945 */ /* 0x000fe80003800200 */
[----:B------:R-:W-:Y:S05]  /*0420*/  @P0 BRA `(.L_x_3) ;  /* 0x0000000000680947 */ /* 0x000fea0003800000 */
[----:B------:R-:W0:Y:S08]  /*0430*/  LDC.64 R14, c[0x0][0x3e0] ;  /* 0x0000f800ff0e7b82 */ /* 0x000e300000000a00 */
[----:B------:R-:W1:Y:S01]  /*0440*/  LDC.64 R16, c[0x0][0x3f0] ;  /* 0x0000fc00ff107b82 */ /* 0x000e620000000a00 */
[----:B0-----:R-:W-:-:S06]  /*0450*/  IMAD.WIDE R14, R3, 0x8, R14 ;  /* 0x00000008030e7825 */ /* 0x001fcc00078e020e */
[----:B------:R-:W2:Y:S01]  /*0460*/  LDG.E.64 R14, desc[UR8][R14.64] ;  /* 0x000000080e0e7981 */ /* 0x000ea2000c1e1b00 */
[----:B-1----:R-:W-:-:S06]  /*0470*/  IMAD.WIDE R16, R4, 0x8, R16 ;  /* 0x0000000804107825 */ /* 0x002fcc00078e0210 */
[----:B------:R-:W2:Y:S02]  /*0480*/  LDG.E.64 R16, desc[UR8][R16.64] ;  /* 0x0000000810107981 */ /* 0x000ea4000c1e1b00 */
[----:B--2---:R-:W-:-:S04]  /*0490*/  FMUL R18, R14, R17 ;  /* 0x000000110e127220 */ /* 0x004fc80000400000 */
[C---:B------:R-:W-:Y:S02]  /*04a0*/  FFMA R21, R15.reuse, R16, R18 ;  /* 0x000000100f157223 */ /* 0x040fe40000000012 */
[----:B------:R-:W2:Y:S01]  /*04b0*/  LDG.E.64 R18, desc[UR8][R28.64] ;  /* 0x000000081c127981 */ /* 0x000ea2000c1e1b00 */
[----:B------:R-:W-:-:S04]  /*04c0*/  FMUL R15, R15, R17 ;  /* 0x000000110f0f7220 */ /* 0x000fc80000400000 */
[----:B------:R-:W-:Y:S02]  /*04d0*/  FFMA R14, R14, R16, -R15 ;  /* 0x000000100e0e7223 */ /* 0x000fe4000000080f */
[----:B------:R-:W3:Y:S01]  /*04e0*/  LDG.E R16, desc[UR8][R24.64] ;  /* 0x0000000818107981 */ /* 0x000ee2000c1e1900 */
[C---:B--2---:R-:W-:Y:S01]  /*04f0*/  FMUL R15, R19.reuse, R21 ;  /* 0x00000015130f7220 */ /* 0x044fe20000400000 */
[-C--:B------:R-:W-:Y:S02]  /*0500*/  FMUL R17, R19, R14.reuse ;  /* 0x0000000e13117220 */ /* 0x080fe40000400000 */
[----:B------:R-:W2:Y:S01]  /*0510*/  LDG.E R19, desc[UR8][R26.64] ;  /* 0x000000081a137981 */ /* 0x000ea2000c1e1900 */
[----:B------:R-:W-:-:S03]  /*0520*/  FFMA R15, R18, R14, -R15 ;  /* 0x0000000e120f7223 */ /* 0x000fc6000000080f */
[----:B------:R-:W2:Y:S01]  /*0530*/  LDG.E R14, desc[UR8][R22.64+-0x8] ;  /* 0xfffff808160e7981 */ /* 0x000ea2000c1e1900 */
[----:B------:R-:W-:-:S04]  /*0540*/  FFMA R18, R18, R21, R17 ;  /* 0x0000001512127223 */ /* 0x000fc80000000011 */
[----:B------:R-:W-:Y:S01]  /*0550*/  FMUL R17, RZ, R18 ;  /* 0x00000012ff117220 */ /* 0x000fe20000400000 */
[----:B--2---:R-:W-:-:S04]  /*0560*/  FMUL R19, R19, R14 ;  /* 0x0000000e13137220 */ /* 0x004fc80000400000 */
[----:B---3--:R-:W-:-:S04]  /*0570*/  FMUL R16, R19, R16 ;  /* 0x0000001013107220 */ /* 0x008fc80000400000 */
[-C--:B------:R-:W-:Y:S01]  /*0580*/  FMUL R14, R18, R16.reuse ;  /* 0x00000010120e7220 */ /* 0x080fe20000400000 */
[----:B------:R-:W-:-:S03]  /*0590*/  FFMA R17, R15, R16, -R17 ;  /* 0x000000100f117223 */ /* 0x000fc60000000811 */
[----:B------:R-:W-:Y:S01]  /*05a0*/  FFMA R14, RZ, R15, R14 ;  /* 0x0000000fff0e7223 */ /* 0x000fe2000000000e */
[----:B------:R-:W-:-:S03]  /*05b0*/  FADD R12, R12, R17 ;  /* 0x000000110c0c7221 */ /* 0x000fc60000000000 */
[----:B------:R-:W-:-:S07]  /*05c0*/  FADD R13, R13, R14 ;  /* 0x0000000e0d0d7221 */ /* 0x000fce0000000000 */
.L_x_3:
[----:B------:R-:W-:Y:S05]  /*05d0*/  BSYNC.RECONVERGENT B0 ;  /* 0x0000000000007941 */ /* 0x000fea0003800200 */
.L_x_2:
        /* <DEDUP_REMOVED lines=28> */
.L_x_5:
[----:B------:R-:W-:Y:S05]  /*07a0*/  BSYNC.RECONVERGENT B0 ;  /* 0x0000000000007941 */ /* 0x000fea0003800200 */
.L_x_4:
        /* <DEDUP_REMOVED lines=28> */
.L_x_7:
[----:B------:R-:W-:Y:S05]  /*0970*/  BSYNC.RECONVERGENT B0 ;  /* 0x0000000000007941 */ /* 0x000fea0003800200 */
.L_x_6:
        /* <DEDUP_REMOVED lines=28> */
.L_x_9:
[----:B------:R-:W-:Y:S05]  /*0b40*/  BSYNC.RECONVERGENT B0 ;  /* 0x0000000000007941 */ /* 0x000fea0003800200 */
.L_x_8:
[----:B------:R-:W0:Y:S01]  /*0b50*/  LDC R14, c[0x0][0x388] ;  /* 0x0000e200ff0e7b82 */ /* 0x000e220000000800 */
[----:B------:R-:W-:Y:S01]  /*0b60*/  UIADD3 UR4, UPT, UPT, UR4, 0x4, URZ ;  /* 0x0000000404047890 */ /* 0x000fe2000fffe0ff */
[----:B------:R-:W-:-:S03]  /*0b70*/  IADD3 R22, P1, PT, R22, 0x10, RZ ;  /* 0x0000001016167810 */ /* 0x000fc60007f3e0ff */
[----:B------:R-:W-:Y:S01]  /*0b80*/  UISETP.NE.AND UP0, UPT, UR4, URZ, UPT ;  /* 0x000000ff0400728c */ /* 0x000fe2000bf05270 */
[----:B------:R-:W-:Y:S02]  /*0b90*/  IADD3.X R23, PT, PT, RZ, R23, RZ, P1, !PT ;  /* 0x00000017ff177210 */ /* 0x000fe40000ffe4ff */
[C---:B0-----:R-:W-:Y:S02]  /*0ba0*/  LEA R5, R14.reuse, R5, 0x2 ;  /* 0x000000050e057211 */ /* 0x041fe400078e10ff */
[C---:B------:R-:W-:Y:S02]  /*0bb0*/  LEA R6, R14.reuse, R6, 0x2 ;  /* 0x000000060e067211 */ /* 0x040fe400078e10ff */
[C---:B------:R-:W-:Y:S02]  /*0bc0*/  LEA R7, R14.reuse, R7, 0x2 ;  /* 0x000000070e077211 */ /* 0x040fe400078e10ff */
[C---:B------:R-:W-:Y:S02]  /*0bd0*/  LEA R8, R14.reuse, R8, 0x2 ;  /* 0x000000080e087211 */ /* 0x040fe400078e10ff */
[----:B------:R-:W-:-:S02]  /*0be0*/  LEA R9, R14, R9, 0x2 ;  /* 0x000000090e097211 */ /* 0x000fc400078e10ff */
[C---:B------:R-:W-:Y:S02]  /*0bf0*/  LEA R10, R14.reuse, R10, 0x2 ;  /* 0x0000000a0e0a7211 */ /* 0x040fe400078e10ff */
[C---:B------:R-:W-:Y:S02]  /*0c00*/  LEA R4, R14.reuse, R4, 0x2 ;  /* 0x000000040e047211 */ /* 0x040fe400078e10ff */
[----:B------:R-:W-:Y:S01]  /*0c10*/  LEA R3, R14, R3, 0x2 ;  /* 0x000000030e037211 */ /* 0x000fe200078e10ff */
[----:B------:R-:W-:Y:S06]  /*0c20*/  BRA.U UP0, `(.L_x_10) ;  /* 0xfffffff500f87547 */ /* 0x000fec000b83ffff */
[----:B------:R-:W0:Y:S02]  /*0c30*/  LDC R7, c[0x0][0x390] ;  /* 0x0000e400ff077b82 */ /* 0x000e240000000800 */
[----:B0-----:R-:W-:-:S07]  /*0c40*/  LOP3.LUT R7, R7, 0x7ffffffc, RZ, 0xc0, !PT ;  /* 0x7ffffffc07077812 */ /* 0x001fce00078ec0ff */
.L_x_1:
[----:B------:R-:W0:Y:S02]  /*0c50*/  LDC R6, c[0x0][0x390] ;  /* 0x0000e400ff067b82 */ /* 0x000e240000000800 */
[----:B0-----:R-:W-:-:S13]  /*0c60*/  LOP3.LUT P1, R3, R6, 0x3, RZ, 0xc0, !PT ;  /* 0x0000000306037812 */ /* 0x001fda000782c0ff */
[----:B------:R-:W-:Y:S05]  /*0c70*/  @!P1 BRA `(.L_x_0) ;  /* 0x0000000400c49947 */ /* 0x000fea0003800000 */
[----:B------:R-:W-:Y:S02]  /*0c80*/  ISETP.NE.AND P1, PT, R3, 0x1, PT ;  /* 0x000000010300780c */ /* 0x000fe40003f25270 */
[----:B------:R-:W-:Y:S02]  /*0c90*/  MOV R3, R12 ;  /* 0x0000000c00037202 */ /* 0x000fe40000000f00 */
[----:B------:R-:W-:-:S09]  /*0ca0*/  MOV R8, R13 ;  /* 0x0000000d00087202 */ /* 0x000fd20000000f00 */
[----:B------:R-:W-:Y:S05]  /*0cb0*/  @!P1 BRA `(.L_x_11) ;  /* 0x0000000400189947 */ /* 0x000fea0003800000 */
[----:B------:R-:W0:Y:S01]  /*0cc0*/  LDC.64 R4, c[0x0][0x3d8] ;  /* 0x0000f600ff047b82 */ /* 0x000e220000000a00 */
[----:B------:R-:W-:Y:S01]  /*0cd0*/  BSSY.RECONVERGENT B0, `(.L_x_12) ;  /* 0x0000020000007945 */ /* 0x000fe20003800200 */
[----:B0-----:R-:W-:-:S03]  /*0ce0*/  IMAD.WIDE.U32 R4, R7, 0x4, R4 ;  /* 0x0000000407047825 */ /* 0x001fc600078e0004 */
[----:B------:R-:W-:Y:S05]  /*0cf0*/  @P0 BRA `(.L_x_13) ;  /* 0x0000000000740947 */ /* 0x000fea0003800000 */
[----:B------:R-:W0:Y:S01]  /*0d00*/  LDC.64 R14, c[0x0][0x3e0] ;  /* 0x0000f800ff0e7b82 */ /* 0x000e220000000a00 */
[----:B------:R-:W1:Y:S01]  /*0d10*/  LDCU UR4, c[0x0][0x388] ;  /* 0x00007100ff0477ac */ /* 0x000e620008000800 */
[----:B------:R-:W2:Y:S04]  /*0d20*/  LDG.E R10, desc[UR8][R26.64] ;  /* 0x000000081a0a7981 */ /* 0x000ea8000c1e1900 */
[----:B------:R-:W2:Y:S02]  /*0d30*/  LDG.E R19, desc[UR8][R4.64] ;  /* 0x0000000804137981 */ /* 0x000ea4000c1e1900 */
[----:B------:R-:W3:Y:S02]  /*0d40*/  LDC.64 R8, c[0x0][0x3f0] ;  /* 0x0000fc00ff087b82 */ /* 0x000ee40000000a00 */
[----:B------:R-:W4:Y:S01]  /*0d50*/  LDG.E R3, desc[UR8][R24.64] ;  /* 0x0000000818037981 */ /* 0x000f22000c1e1900 */
[----:B-1----:R-:W-:-:S02]  /*0d60*/  IMAD R17, R7, UR4, R2 ;  /* 0x0000000407117c24 */ /* 0x002fc4000f8e0202 */
[----:B------:R-:W-:Y:S02]  /*0d70*/  IMAD R23, R7, UR4, R0 ;  /* 0x0000000407177c24 */ /* 0x000fe4000f8e0200 */
[----:B0-----:R-:W-:-:S06]  /*0d80*/  IMAD.WIDE R16, R17, 0x8, R14 ;  /* 0x0000000811107825 */ /* 0x001fcc00078e020e */
[----:B------:R-:W5:Y:S01]  /*0d90*/  LDG.E.64 R16, desc[UR8][R16.64] ;  /* 0x0000000810107981 */ /* 0x000f62000c1e1b00 */
[----:B---3--:R-:W-:-:S03]  /*0da0*/  IMAD.WIDE R22, R23, 0x8, R8 ;  /* 0x0000000817167825 */ /* 0x008fc600078e0208 */
[----:B------:R-:W3:Y:S04]  /*0db0*/  LDG.E.64 R8, desc[UR8][R28.64] ;  /* 0x000000081c087981 */ /* 0x000ee8000c1e1b00 */
[----:B------:R-:W5:Y:S02]  /*0dc0*/  LDG.E.64 R14, desc[UR8][R22.64] ;  /* 0x00000008160e7981 */ /* 0x000f64000c1e1b00 */
[-C--:B-----5:R-:W-:Y:S01]  /*0dd0*/  FMUL R21, R17, R15.reuse ;  /* 0x0000000f11157220 */ /* 0x0a0fe20000400000 */
[----:B------:R-:W-:-:S03]  /*0de0*/  FMUL R18, R16, R15 ;  /* 0x0000000f10127220 */ /* 0x000fc60000400000 */
[-C--:B------:R-:W-:Y:S01]  /*0df0*/  FFMA R15, R16, R14.reuse, -R21 ;  /* 0x0000000e100f7223 */ /* 0x080fe20000000815 */
[----:B------:R-:W-:Y:S01]  /*0e00*/  FFMA R18, R17, R14, R18 ;  /* 0x0000000e11127223 */ /* 0x000fe20000000012 */
[----:B--2---:R-:W-:Y:S02]  /*0e10*/  FMUL R14, R10, R19 ;  /* 0x000000130a0e7220 */ /* 0x004fe40000400000 */
[CC--:B---3--:R-:W-:Y:S01]  /*0e20*/  FMUL R21, R9.reuse, R15.reuse ;  /* 0x0000000f09157220 */ /* 0x0c8fe20000400000 */
[----:B------:R-:W-:Y:S01]  /*0e30*/  FMUL R10, R9, R18 ;  /* 0x00000012090a7220 */ /* 0x000fe20000400000 */
[----:B----4-:R-:W-:Y:S02]  /*0e40*/  FMUL R14, R3, R14 ;  /* 0x0000000e030e7220 */ /* 0x010fe40000400000 */
[C---:B------:R-:W-:Y:S01]  /*0e50*/  FFMA R21, R8.reuse, R18, R21 ;  /* 0x0000001208157223 */ /* 0x040fe20000000015 */
[----:B------:R-:W-:-:S03]  /*0e60*/  FFMA R10, R8, R15, -R10 ;  /* 0x0000000f080a7223 */ /* 0x000fc6000000080a */
[----:B------:R-:W-:Y:S01]  /*0e70*/  FMUL R9, RZ, R21 ;  /* 0x00000015ff097220 */ /* 0x000fe20000400000 */
[----:B------:R-:W-:-:S03]  /*0e80*/  FMUL R3, R21, R14 ;  /* 0x0000000e15037220 */ /* 0x000fc60000400000 */
[----:B------:R-:W-:Y:S01]  /*0e90*/  FFMA R9, R10, R14, -R9 ;  /* 0x0000000e0a097223 */ /* 0x000fe20000000809 */
[----:B------:R-:W-:-:S03]  /*0ea0*/  FFMA R10, RZ, R10, R3 ;  /* 0x0000000aff0a7223 */ /* 0x000fc60000000003 */
[----:B------:R-:W-:Y:S01]  /*0eb0*/  FADD R12, R12, R9 ;  /* 0x000000090c0c7221 */ /* 0x000fe20000000000 */
[----:B------:R-:W-:-:S07]  /*0ec0*/  FADD R13, R13, R10 ;  /* 0x0000000a0d0d7221 */ /* 0x000fce0000000000 */
.L_x_13:
[----:B------:R-:W-:Y:S05]  /*0ed0*/  BSYNC.RECONVERGENT B0 ;  /* 0x0000000000007941 */ /* 0x000fea0003800200 */
.L_x_12:
[----:B------:R-:W-:Y:S04]  /*0ee0*/  BSSY.RECONVERGENT B0, `(.L_x_14) ;  /* 0x0000020000007945 */ /* 0x000fe80003800200 */
[----:B------:R-:W-:Y:S05]  /*0ef0*/  @P0 BRA `(.L_x_15) ;  /* 0x0000000000780947 */ /* 0x000fea0003800000 */
[----:B------:R-:W0:Y:S01]  /*0f00*/  LDC R10, c[0x0][0x388] ;  /* 0x0000e200ff0a7b82 */ /* 0x000e220000000800 */
[----:B------:R-:W2:Y:S04]  /*0f10*/  LDG.E R4, desc[UR8][R4.64+0x4] ;  /* 0x0000040804047981 */ /* 0x000ea8000c1e1900 */
[----:B------:R-:W2:Y:S03]  /*0f20*/  LDG.E R23, desc[UR8][R26.64] ;  /* 0x000000081a177981 */ /* 0x000ea6000c1e1900 */
[----:B------:R-:W1:Y:S08]  /*0f30*/  LDC.64 R14, c[0x0][0x3e0] ;  /* 0x0000f800ff0e7b82 */ /* 0x000e700000000a00 */
[----:B------:R-:W3:Y:S01]  /*0f40*/  LDC.64 R8, c[0x0][0x3f0] ;  /* 0x0000fc00ff087b82 */ /* 0x000ee20000000a00 */
[----:B0-----:R-:W-:-:S05]  /*0f50*/  IMAD R3, R7, R10, R10 ;  /* 0x0000000a07037224 */ /* 0x001fca00078e020a */
[-C--:B------:R-:W-:Y:S02]  /*0f60*/  IADD3 R17, PT, PT, R2, R3.reuse, RZ ;  /* 0x0000000302117210 */ /* 0x080fe40007ffe0ff */
[----:B------:R-:W-:-:S03]  /*0f70*/  IADD3 R3, PT, PT, R0, R3, RZ ;  /* 0x0000000300037210 */ /* 0x000fc60007ffe0ff */
[----:B-1----:R-:W-:Y:S02]  /*0f80*/  IMAD.WIDE R14, R17, 0x8, R14 ;  /* 0x00000008110e7825 */ /* 0x002fe400078e020e */
[----:B------:R-:W4:Y:S02]  /*0f90*/  LDG.E.64 R16, desc[UR8][R28.64] ;  /* 0x000000081c107981 */ /* 0x000f24000c1e1b00 */
[----:B---3--:R-:W-:Y:S02]  /*0fa0*/  IMAD.WIDE R8, R3, 0x8, R8 ;  /* 0x0000000803087825 */ /* 0x008fe400078e0208 */
[----:B------:R-:W3:Y:S04]  /*0fb0*/  LDG.E.64 R14, desc[UR8][R14.64] ;  /* 0x000000080e0e7981 */ /* 0x000ee8000c1e1b00 */
[----:B------:R-:W5:Y:S04]  /*0fc0*/  LDG.E R3, desc[UR8][R24.64] ;  /* 0x0000000818037981 */ /* 0x000f68000c1e1900 */
[----:B------:R-:W3:Y:S02]  /*0fd0*/  LDG.E.64 R8, desc[UR8][R8.64] ;  /* 0x0000000808087981 */ /* 0x000ee4000c1e1b00 */
[-C--:B---3--:R-:W-:Y:S01]  /*0fe0*/  FMUL R19, R15, R9.reuse ;  /* 0x000000090f137220 */ /* 0x088fe20000400000 */
[----:B------:R-:W-:-:S03]  /*0ff0*/  FMUL R10, R14, R9 ;  /* 0x000000090e0a7220 */ /* 0x000fc60000400000 */
[-C--:B------:R-:W-:Y:S01]  /*1000*/  FFMA R19, R14, R8.reuse, -R19 ;  /* 0x000000080e137223 */ /* 0x080fe20000000813 */
[----:B------:R-:W-:Y:S01]  /*1010*/  FFMA R10, R15, R8, R10 ;  /* 0x000000080f0a7223 */ /* 0x000fe2000000000a */
[----:B--2---:R-:W-:Y:S02]  /*1020*/  FMUL R14, R23, R4 ;  /* 0x00000004170e7220 */ /* 0x004fe40000400000 */
[CC--:B----4-:R-:W-:Y:S01]  /*1030*/  FMUL R21, R17.reuse, R19.reuse ;  /* 0x0000001311157220 */ /* 0x0d0fe20000400000 */
[----:B------:R-:W-:Y:S01]  /*1040*/  FMUL R8, R17, R10 ;  /* 0x0000000a11087220 */ /* 0x000fe20000400000 */
[----:B-----5:R-:W-:Y:S02]  /*1050*/  FMUL R14, R3, R14 ;  /* 0x0000000e030e7220 */ /* 0x020fe40000400000 */
        /* <DEDUP_REMOVED lines=8> */
.L_x_15:
[----:B------:R-:W-:Y:S05]  /*10e0*/  BSYNC.RECONVERGENT B0 ;  /* 0x0000000000007941 */ /* 0x000fea0003800200 */
.L_x_14:
[----:B------:R-:W-:Y:S02]  /*10f0*/  IADD3 R7, PT, PT, R7, 0x2, RZ ;  /* 0x0000000207077810 */ /* 0x000fe40007ffe0ff */
[----:B------:R-:W-:Y:S02]  /*1100*/  MOV R3, R12 ;  /* 0x0000000c00037202 */ /* 0x000fe40000000f00 */
[----:B------:R-:W-:-:S07]  /*1110*/  MOV R8, R13 ;  /* 0x0000000d00087202 */ /* 0x000fce0000000f00 */
.L_x_11:
[----:B------:R-:W-:Y:S01]  /*1120*/  LOP3.LUT R6, R6, 0x1, RZ, 0xc0, !PT ;  /* 0x0000000106067812 */ /* 0x000fe200078ec0ff */
[----:B------:R-:W-:Y:S03]  /*1130*/  BSSY.RECONVERGENT B0, `(.L_x_0) ;  /* 0x0000025000007945 */ /* 0x000fe60003800200 */
[C---:B------:R-:W-:Y:S02]  /*1140*/  ISETP.NE.U32.OR P0, PT, R6.reuse, 0x1, P0 ;  /* 0x000000010600780c */ /* 0x040fe40000705470 */
[----:B------:R-:W-:-:S04]  /*1150*/  ISETP.NE.U32.AND P1, PT, R6, 0x1, PT ;  /* 0x000000010600780c */ /* 0x000fc80003f25070 */
[----:B------:R-:W-:Y:S02]  /*1160*/  FSEL R13, R8, R13, !P1 ;  /* 0x0000000d080d7208 */ /* 0x000fe40004800000 */
[----:B------:R-:W-:-:S05]  /*1170*/  FSEL R12, R3, R12, !P1 ;  /* 0x0000000c030c7208 */ /* 0x000fca0004800000 */
[----:B------:R-:W-:Y:S05]  /*1180*/  @P0 BRA `(.L_x_16) ;  /* 0x00000000007c0947 */ /* 0x000fea0003800000 */
[----:B------:R-:W0:Y:S01]  /*1190*/  LDC.64 R14, c[0x0][0x3e0] ;  /* 0x0000f800ff0e7b82 */ /* 0x000e220000000a00 */
[----:B------:R-:W1:Y:S01]  /*11a0*/  LDCU UR4, c[0x0][0x388] ;  /* 0x00007100ff0477ac */ /* 0x000e620008000800 */
[----:B------:R-:W2:Y:S04]  /*11b0*/  LDG.E.64 R28, desc[UR8][R28.64] ;  /* 0x000000081c1c7981 */ /* 0x000ea8000c1e1b00 */
[----:B------:R-:W3:Y:S02]  /*11c0*/  LDG.E R27, desc[UR8][R26.64] ;  /* 0x000000081a1b7981 */ /* 0x000ee4000c1e1900 */
[----:B------:R-:W4:Y:S02]  /*11d0*/  LDC.64 R12, c[0x0][0x3f0] ;  /* 0x0000fc00ff0c7b82 */ /* 0x000f240000000a00 */
[----:B------:R-:W5:Y:S06]  /*11e0*/  LDG.E R25, desc[UR8][R24.64] ;  /* 0x0000000818197981 */ /* 0x000f6c000c1e1900 */
[----:B------:R-:W4:Y:S01]  /*11f0*/  LDC.64 R4, c[0x0][0x3d8] ;  /* 0x0000f600ff047b82 */ /* 0x000f220000000a00 */
[----:B-1----:R-:W-:-:S02]  /*1200*/  IMAD R17, R7, UR4, R2 ;  /* 0x0000000407117c24 */ /* 0x002fc4000f8e0202 */
[----:B------:R-:W-:Y:S02]  /*1210*/  IMAD R9, R7, UR4, R0 ;  /* 0x0000000407097c24 */ /* 0x000fe4000f8e0200 */
[----:B0-----:R-:W-:-:S04]  /*1220*/  IMAD.WIDE R16, R17, 0x8, R14 ;  /* 0x0000000811107825 */ /* 0x001fc800078e020e */
[----:B----4-:R-:W-:Y:S02]  /*1230*/  IMAD.WIDE R14, R9, 0x8, R12 ;  /* 0x00000008090e7825 */ /* 0x010fe400078e020c */
[----:B------:R-:W4:Y:S04]  /*1240*/  LDG.E.64 R12, desc[UR8][R16.64] ;  /* 0x00000008100c7981 */ /* 0x000f28000c1e1b00 */
[----:B------:R-:W4:Y:S01]  /*1250*/  LDG.E.64 R14, desc[UR8][R14.64] ;  /* 0x000000080e0e7981 */ /* 0x000f22000c1e1b00 */
[----:B------:R-:W-:-:S06]  /*1260*/  IMAD.WIDE.U32 R4, R7, 0x4, R4 ;  /* 0x0000000407047825 */ /* 0x000fcc00078e0004 */
[----:B------:R-:W3:Y:S01]  /*1270*/  LDG.E R4, desc[UR8][R4.64] ;  /* 0x0000000804047981 */ /* 0x000ee2000c1e1900 */
[-C--:B----4-:R-:W-:Y:S01]  /*1280*/  FMUL R7, R13, R15.reuse ;  /* 0x0000000f0d077220 */ /* 0x090fe20000400000 */
[----:B------:R-:W-:-:S03]  /*1290*/  FMUL R0, R12, R15 ;  /* 0x0000000f0c007220 */ /* 0x000fc60000400000 */
[-C--:B------:R-:W-:Y:S01]  /*12a0*/  FFMA R7, R12, R14.reuse, -R7 ;  /* 0x0000000e0c077223 */ /* 0x080fe20000000807 */
[----:B------:R-:W-:-:S03]  /*12b0*/  FFMA R0, R13, R14, R0 ;  /* 0x0000000e0d007223 */ /* 0x000fc60000000000 */
[-C--:B--2---:R-:W-:Y:S01]  /*12c0*/  FMUL R9, R29, R7.reuse ;  /* 0x000000071d097220 */ /* 0x084fe20000400000 */
[----:B---3--:R-:W-:Y:S01]  /*12d0*/  FMUL R6, R27, R4 ;  /* 0x000000041b067220 */ /* 0x008fe20000400000 */
[-C--:B------:R-:W-:Y:S02]  /*12e0*/  FMUL R2, R29, R0.reuse ;  /* 0x000000001d027220 */ /* 0x080fe40000400000 */
[C---:B------:R-:W-:Y:S01]  /*12f0*/  FFMA R0, R28.reuse, R0, R9 ;  /* 0x000000001c007223 */ /* 0x040fe20000000009 */
[----:B-----5:R-:W-:Y:S01]  /*1300*/  FMUL R6, R25, R6 ;  /* 0x0000000619067220 */ /* 0x020fe20000400000 */
[----:B------:R-:W-:Y:S02]  /*1310*/  FFMA R7, R28, R7, -R2 ;  /* 0x000000071c077223 */ /* 0x000fe40000000802 */
[----:B------:R-:W-:Y:S01]  /*1320*/  FMUL R2, RZ, R0 ;  /* 0x00000000ff027220 */ /* 0x000fe20000400000 */
[----:B------:R-:W-:-:S03]  /*1330*/  FMUL R0, R0, R6 ;  /* 0x0000000600007220 */ /* 0x000fc60000400000 */
[----:B------:R-:W-:Y:S01]  /*1340*/  FFMA R2, R7, R6, -R2 ;  /* 0x0000000607027223 */ /* 0x000fe20000000802 */
[----:B------:R-:W-:-:S03]  /*1350*/  FFMA R7, RZ, R7, R0 ;  /* 0x00000007ff077223 */ /* 0x000fc60000000000 */
[----:B------:R-:W-:Y:S01]  /*1360*/  FADD R12, R2, R3 ;  /* 0x00000003020c7221 */ /* 0x000fe20000000000 */
[----:B------:R-:W-:-:S07]  /*1370*/  FADD R13, R7, R8 ;  /* 0x00000008070d7221 */ /* 0x000fce0000000000 */
.L_x_16:
[----:B------:R-:W-:Y:S05]  /*1380*/  BSYNC.RECONVERGENT B0 ;  /* 0x0000000000007941 */ /* 0x000fea0003800200 */
.L_x_0:
[----:B------:R-:W0:Y:S01]  /*1390*/  LDC.64 R2, c[0x0][0x3c8] ;  /* 0x0000f200ff027b82 */ /* 0x000e220000000a00 */
[----:B------:R-:W1:Y:S02]  /*13a0*/  LDCU UR4, c[0x0][0x394] ;  /* 0x00007280ff0477ac */ /* 0x000e640008000800 */
[----:B-1----:R-:W-:-:S04]  /*13b0*/  IMAD R11, R20, UR4, R11 ;  /* 0x00000004140b7c24 */ /* 0x002fc8000f8e020b */
[----:B0-----:R-:W-:-:S05]  /*13c0*/  IMAD.WIDE R2, R11, 0x8, R2 ;  /* 0x000000080b027825 */ /* 0x001fca00078e0202 */
[----:B------:R-:W-:Y:S01]  /*13d0*/  STG.E.64 desc[UR8][R2.64], R12 ;  /* 0x0000000c02007986 */ /* 0x000fe2000c101b08 */
[----:B------:R-:W-:Y:S05]  /*13e0*/  EXIT ;  /* 0x000000000000794d */ /* 0x000fea0003800000 */
.L_x_17:
[----:B------:R-:W-:-:S00]  /*13f0*/  BRA `(.L_x_17) ;  /* 0xfffffffc00fc7947 */ /* 0x000fc0000383ffff */
[----:B------:R-:W-:-:S00]  /*1400*/  NOP ;  /* 0x0000000000007918 */ /* 0x000fc00000000000 */
[----:B------:R-:W-:-:S00]  /*1410*/  NOP ;  /* 0x0000000000007918 */ /* 0x000fc00000000000 */
[----:B------:R-:W-:-:S00]  /*1420*/  NOP ;  /* 0x0000000000007918 */ /* 0x000fc00000000000 */
[----:B------:R-:W-:-:S00]  /*1430*/  NOP ;  /* 0x0000000000007918 */ /* 0x000fc00000000000 */
[----:B------:R-:W-:-:S00]  /*1440*/  NOP ;  /* 0x0000000000007918 */ /* 0x000fc00000000000 */
[----:B------:R-:W-:-:S00]  /*1450*/  NOP ;  /* 0x0000000000007918 */ /* 0x000fc00000000000 */
[----:B------:R-:W-:-:S00]  /*1460*/  NOP ;  /* 0x0000000000007918 */ /* 0x000fc00000000000 */
[----:B------:R-:W-:-:S00]  /*1470*/  NOP ;  /* 0x0000000000007918 */ /* 0x000fc00000000000 */
.L_x_28:


//--------------------- .text._Z6updateiiiiiiPKiS0_S0_S0_S0_S0_P6float2PKS1_PKfS4_S6_S4_S6_ --------------------------
	.section	.text._Z6updateiiiiiiPKiS0_S0_S0_S0_S0_P6float2PKS1_PKfS4_S6_S4_S6_,"ax",@progbits
	.align	128
        .global         _Z6updateiiiiiiPKiS0_S0_S0_S0_S0_P6float2PKS1_PKfS4_S6_S4_S6_
        .type           _Z6updateiiiiiiPKiS0_S0_S0_S0_S0_P6float2PKS1_PKfS4_S6_S4_S6_,@function
        .size           _Z6updateiiiiiiPKiS0_S0_S0_S0_S0_P6float2PKS1_PKfS4_S6_S4_S6_,(.L_x_29 - _Z6updateiiiiiiPKiS0_S0_S0_S0_S0_P6float2PKS1_PKfS4_S6_S4_S6_)
        .other          _Z6updateiiiiiiPKiS0_S0_S0_S0_S0_P6float2PKS1_PKfS4_S6_S4_S6_,@"STO_CUDA_ENTRY STV_DEFAULT"
_Z6updateiiiiiiPKiS0_S0_S0_S0_S0_P6float2PKS1_PKfS4_S6_S4_S6_:
.text._Z6updateiiiiiiPKiS0_S0_S0_S0_S0_P6float2PKS1_PKfS4_S6_S4_S6_:
        /* <DEDUP_REMOVED lines=25> */
[----:B------:R-:W3:Y:S01]  /*0190*/  LDG.E R2, desc[UR10][R8.64] ;  /* 0x0000000a08027981 */ /* 0x000ee2000c1e1900 */
[----:B--2---:R-:W-:-:S06]  /*01a0*/  IMAD.WIDE.U32 R10, R0, 0x4, R10 ;  /* 0x00000004000a7825 */ /* 0x004fcc00078e000a */
[----:B------:R-:W2:Y:S01]  /*01b0*/  LDC.64 R16, c[0x0][0x3d8] ;  /* 0x0000f600ff107b82 */ /* 0x000ea20000000a00 */
[----:B------:R-:W0:Y:S01]  /*01c0*/  LDG.E R4, desc[UR10][R10.64] ;  /* 0x0000000a0a047981 */ /* 0x000e22000c1e1900 */
[----:B---3--:R-:W-:-:S05]  /*01d0*/  IMAD.WIDE R12, R2, 0x4, R12 ;  /* 0x00000004020c7825 */ /* 0x008fca00078e020c */
[----:B------:R-:W1:Y:S01]  /*01e0*/  LDG.E R5, desc[UR10][R12.64] ;  /* 0x0000000a0c057981 */ /* 0x000e62000c1e1900 */
[----:B0-----:R-:W-:-:S05]  /*01f0*/  IMAD.WIDE R14, R4, 0x4, R14 ;  /* 0x00000004040e7825 */ /* 0x001fca00078e020e */
[----:B------:R-:W3:Y:S01]  /*0200*/  LDG.E R6, desc[UR10][R14.64] ;  /* 0x0000000a0e067981 */ /* 0x000ee2000c1e1900 */
[----:B------:R-:W-:Y:S01]  /*0210*/  UISETP.NE.AND UP0, UPT, UR8, 0x1, UPT ;  /* 0x000000010800788c */ /* 0x000fe2000bf05270 */
[----:B------:R-:W-:Y:S02]  /*0220*/  CS2R R22, SRZ ;  /* 0x0000000000167805 */ /* 0x000fe4000001ff00 */
[----:B-1----:R-:W-:Y:S02]  /*0230*/  IADD3 R7, PT, PT, R5, -UR4, RZ ;  /* 0x8000000405077c10 */ /* 0x002fe4000fffe0ff */
[----:B---3--:R-:W-:-:S05]  /*0240*/  IADD3 R8, PT, PT, -R6, UR4, RZ ;  /* 0x0000000406087c10 */ /* 0x008fca000fffe1ff */
[----:B------:R-:W-:-:S04]  /*0250*/  IMAD R8, R7, UR5, R8 ;  /* 0x0000000507087c24 */ /* 0x000fc8000f8e0208 */
[----:B------:R-:W-:Y:S02]  /*0260*/  IMAD R7, R8, UR5, R5 ;  /* 0x0000000508077c24 */ /* 0x000fe4000f8e0205 */
[----:B--2---:R-:W-:Y:S01]  /*0270*/  IMAD.WIDE R8, R2, 0x4, R16 ;  /* 0x0000000402087825 */ /* 0x004fe200078e0210 */
[----:B------:R-:W-:Y:S01]  /*0280*/  UMOV UR4, URZ ;  /* 0x000000ff00047c82 */ /* 0x000fe20008000000 */
[----:B------:R-:W-:Y:S01]  /*0290*/  UMOV UR5, URZ ;  /* 0x000000ff00057c82 */ /* 0x000fe20008000000 */
[----:B------:R-:W-:Y:S05]  /*02a0*/  BRA.U !UP0, `(.L_x_19) ;  /* 0x0000000508987547 */ /* 0x000fea000b800000 */
[----:B------:R-:W0:Y:S01]  /*02b0*/  LDCU.64 UR6, c[0x0][0x3a0] ;  /* 0x00007400ff0677ac */ /* 0x000e220008000a00 */
[----:B------:R-:W1:Y:S01]  /*02c0*/  LDC.64 R10, c[0x0][0x3b8] ;  /* 0x0000ee00ff0a7b82 */ /* 0x000e620000000a00 */
[----:B------:R-:W-:Y:S01]  /*02d0*/  HFMA2 R23, -RZ, RZ, 0, 0 ;  /* 0x00000000ff177431 */ /* 0x000fe200000001ff */
[----:B------:R-:W-:Y:S01]  /*02e0*/  ULOP3.LUT UR4, UR8, 0x7ffffffe, URZ, 0xc0, !UPT ;  /* 0x7ffffffe08047892 */ /* 0x000fe2000f8ec0ff */
[----:B------:R-:W2:Y:S03]  /*02f0*/  LDCU UR9, c[0x0][0x388] ;  /* 0x00007100ff0977ac */ /* 0x000ea60008000800 */
[----:B------:R-:W-:Y:S02]  /*0300*/  UIADD3 UR4, UPT, UPT, -UR4, URZ, URZ ;  /* 0x000000ff04047290 */ /* 0x000fe4000fffe1ff */
[----:B0-----:R-:W-:-:S04]  /*0310*/  UIADD3 UR5, UP0, UPT, UR6, 0x4, URZ ;  /* 0x0000000406057890 */ /* 0x001fc8000ff1e0ff */
[----:B------:R-:W-:Y:S02]  /*0320*/  UIADD3.X UR6, UPT, UPT, URZ, UR7, URZ, UP0, !UPT ;  /* 0x00000007ff067290 */ /* 0x000fe400087fe4ff */
[----:B------:R-:W-:-:S04]  /*0330*/  MOV R12, UR5 ;  /* 0x00000005000c7c02 */ /* 0x000fc80008000f00 */
[----:B--2---:R-:W-:-:S07]  /*0340*/  MOV R13, UR6 ;  /* 0x00000006000d7c02 */ /* 0x004fce0008000f00 */
.L_x_24:
[----:B------:R-:W1:Y:S02]  /*0350*/  LDG.E R25, desc[UR10][R12.64+-0x4] ;  /* 0xfffffc0a0c197981 */ /* 0x000e64000c1e1900 */
[----:B-1----:R-:W-:-:S05]  /*0360*/  IMAD.WIDE R14, R25, 0x4, R10 ;  /* 0x00000004190e7825 */ /* 0x002fca00078e020a */
[----:B------:R-:W2:Y:S01]  /*0370*/  LDG.E R24, desc[UR10][R14.64] ;  /* 0x0000000a0e187981 */ /* 0x000ea2000c1e1900 */
[----:B------:R-:W-:Y:S01]  /*0380*/  UIADD3 UR4, UPT, UPT, UR4, 0x2, URZ ;  /* 0x0000000204047890 */ /* 0x000fe2000fffe0ff */
[----:B------:R-:W-:Y:S03]  /*0390*/  BSSY.RECONVERGENT B0, `(.L_x_20) ;  /* 0x0000027000007945 */ /* 0x000fe60003800200 */
[----:B------:R-:W-:Y:S01]  /*03a0*/  UISETP.NE.AND UP0, UPT, UR4, URZ, UPT ;  /* 0x000000ff0400728c */ /* 0x000fe2000bf05270 */
[----:B--2---:R-:W-:-:S04]  /*03b0*/  ISETP.GT.AND P0, PT, R24, R5, PT ;  /* 0x000000051800720c */ /* 0x004fc80003f04270 */
[----:B------:R-:W-:-:S13]  /*03c0*/  ISETP.LT.OR P0, PT, R24, R6, P0 ;  /* 0x000000061800720c */ /* 0x000fda0000701670 */
[----:B------:R-:W-:Y:S05]  /*03d0*/  @P0 BRA `(.L_x_21) ;  /* 0x0000000000880947 */ /* 0x000fea0003800000 */
[----:B------:R-:W0:Y:S01]  /*03e0*/  LDC.64 R14, c[0x0][0x3e0] ;  /* 0x0000f800ff0e7b82 */ /* 0x000e220000000a00 */
[----:B------:R-:W-:Y:S02]  /*03f0*/  IMAD R27, R2, UR9, R25 ;  /* 0x00000009021b7c24 */ /* 0x000fe4000f8e0219 */
[----:B------:R-:W-:-:S05]  /*0400*/  IMAD R29, R25, UR9, R4 ;  /* 0x00000009191d7c24 */ /* 0x000fca000f8e0204 */
[----:B------:R-:W1:Y:S08]  /*0410*/  LDC.64 R16, c[0x0][0x3f0] ;  /* 0x0000fc00ff107b82 */ /* 0x000e700000000a00 */
[----:B------:R-:W2:Y:S08]  /*0420*/  LDC.64 R20, c[0x0][0x3d0] ;  /* 0x0000f400ff147b82 */ /* 0x000eb00000000a00 */
[----:B------:R-:W3:Y:S01]  /*0430*/  LDC.64 R18, c[0x0][0x3d8] ;  /* 0x0000f600ff127b82 */ /* 0x000ee20000000a00 */
[----:B0-----:R-:W-:Y:S01]  /*0440*/  IMAD.WIDE R14, R27, 0x8, R14 ;  /* 0x000000081b0e7825 */ /* 0x001fe200078e020e */
[----:B------:R-:W-:-:S05]  /*0450*/  IADD3 R27, PT, PT, R7, -R24, RZ ;  /* 0x80000018071b7210 */ /* 0x000fca0007ffe0ff */
[----:B------:R-:W4:Y:S01]  /*0460*/  LDG.E.64 R14, desc[UR10][R14.64] ;  /* 0x0000000a0e0e7981 */ /* 0x000f22000c1e1b00 */
[----:B-1----:R-:W-:-:S03]  /*0470*/  IMAD.WIDE R16, R29, 0x8, R16 ;  /* 0x000000081d107825 */ /* 0x002fc600078e0210 */
[----:B------:R-:W5:Y:S04]  /*0480*/  LDG.E R29, desc[UR10][R8.64] ;  /* 0x0000000a081d7981 */ /* 0x000f68000c1e1900 */
[----:B------:R-:W4:Y:S01]  /*0490*/  LDG.E.64 R16, desc[UR10][R16.64] ;  /* 0x0000000a10107981 */ /* 0x000f22000c1e1b00 */
[----:B--2---:R-:W-:-:S04]  /*04a0*/  IMAD.WIDE R20, R27, 0x8, R20 ;  /* 0x000000081b147825 */ /* 0x004fc800078e0214 */
[----:B---3--:R-:W-:-:S04]  /*04b0*/  IMAD.WIDE R26, R25, 0x4, R18 ;  /* 0x00000004191a7825 */ /* 0x008fc800078e0212 */
[----:B------:R-:W-:Y:S02]  /*04c0*/  IMAD.WIDE R24, R4, 0x4, R18 ;  /* 0x0000000404187825 */ /* 0x000fe400078e0212 */
[----:B------:R0:W2:Y:S04]  /*04d0*/  LDG.E.64 R18, desc[UR10][R20.64] ;  /* 0x0000000a14127981 */ /* 0x0000a8000c1e1b00 */
[----:B------:R-:W5:Y:S04]  /*04e0*/  LDG.E R26, desc[UR10][R26.64] ;  /* 0x0000000a1a1a7981 */ /* 0x000f68000c1e1900 */
[----:B------:R-:W3:Y:S01]  /*04f0*/  LDG.E R24, desc[UR10][R24.64] ;  /* 0x0000000a18187981 */ /* 0x000ee2000c1e1900 */
[-C--:B----4-:R-:W-:Y:S01]  /*0500*/  FMUL R28, R15, R17.reuse ;  /* 0x000000110f1c7220 */ /* 0x090fe20000400000 */
[----:B0-----:R-:W-:-:S03]  /*0510*/  FMUL R20, R14, R17 ;  /* 0x000000110e147220 */ /* 0x001fc60000400000 */
[-C--:B------:R-:W-:Y:S01]  /*0520*/  FFMA R28, R14, R16.reuse, -R28 ;  /* 0x000000100e1c7223 */ /* 0x080fe2000000081c */
[----:B------:R-:W-:-:S03]  /*0530*/  FFMA R15, R15, R16, R20 ;  /* 0x000000100f0f7223 */ /* 0x000fc60000000014 */
[C---:B--2---:R-:W-:Y:S01]  /*0540*/  FMUL R17, R19.reuse, R28 ;  /* 0x0000001c13117220 */ /* 0x044fe20000400000 */
[-C--:B------:R-:W-:Y:S01]  /*0550*/  FMUL R19, R19, R15.reuse ;  /* 0x0000000f13137220 */ /* 0x080fe20000400000 */
[----:B-----5:R-:W-:Y:S02]  /*0560*/  FMUL R29, R29, R26 ;  /* 0x0000001a1d1d7220 */ /* 0x020fe40000400000 */
[C---:B------:R-:W-:Y:S01]  /*0570*/  FFMA R17, R18.reuse, R15, R17 ;  /* 0x0000000f12117223 */ /* 0x040fe20000000011 */
[----:B------:R-:W-:Y:S01]  /*0580*/  FFMA R19, R18, R28, -R19 ;  /* 0x0000001c12137223 */ /* 0x000fe20000000813 */
[----:B---3--:R-:W-:Y:S02]  /*0590*/  FMUL R16, R29, R24 ;  /* 0x000000181d107220 */ /* 0x008fe40000400000 */
[----:B------:R-:W-:Y:S02]  /*05a0*/  FMUL R18, RZ, R17 ;  /* 0x00000011ff127220 */ /* 0x000fe40000400000 */
[----:B------:R-:W-:-:S02]  /*05b0*/  FMUL R14, R17, R16 ;  /* 0x00000010110e7220 */ /* 0x000fc40000400000 */
[----:B------:R-:W-:Y:S02]  /*05c0*/  FFMA R18, R19, R16, -R18 ;  /* 0x0000001013127223 */ /* 0x000fe40000000812 */
[----:B------:R-:W-:Y:S02]  /*05d0*/  FFMA R19, RZ, R19, R14 ;  /* 0x00000013ff137223 */ /* 0x000fe4000000000e */
[----:B------:R-:W-:Y:S02]  /*05e0*/  FADD R23, R23, R18 ;  /* 0x0000001217177221 */ /* 0x000fe40000000000 */
[----:B------:R-:W-:-:S07]  /*05f0*/  FADD R22, R22, R19 ;  /* 0x0000001316167221 */ /* 0x000fce0000000000 */
.L_x_21:
[----:B------:R-:W-:Y:S05]  /*0600*/  BSYNC.RECONVERGENT B0 ;  /* 0x0000000000007941 */ /* 0x000fea0003800200 */
.L_x_20:
[----:B------:R-:W2:Y:S02]  /*0610*/  LDG.E R25, desc[UR10][R12.64] ;  /* 0x0000000a0c197981 */ /* 0x000ea4000c1e1900 */
[----:B--2---:R-:W-:-:S05]  /*0620*/  IMAD.WIDE R14, R25, 0x4, R10 ;  /* 0x00000004190e7825 */ /* 0x004fca00078e020a */
[----:B------:R-:W2:Y:S01]  /*0630*/  LDG.E R24, desc[UR10][R14.64] ;  /* 0x0000000a0e187981 */ /* 0x000ea2000c1e1900 */
[----:B------:R-:W-:Y:S01]  /*0640*/  BSSY.RECONVERGENT B0, `(.L_x_22) ;  /* 0x0000026000007945 */ /* 0x000fe20003800200 */
        /* <DEDUP_REMOVED lines=12> */
[----:B-1----:R-:W-:-:S06]  /*0710*/  IMAD.WIDE R16, R29, 0x8, R16 ;  /* 0x000000081d107825 */ /* 0x002fcc00078e0210 */
[----:B------:R-:W4:Y:S01]  /*0720*/  LDG.E.64 R16, desc[UR10][R16.64] ;  /* 0x0000000a10107981 */ /* 0x000f22000c1e1b00 */
[----:B--2---:R-:W-:-:S03]  /*0730*/  IMAD.WIDE R20, R27, 0x8, R20 ;  /* 0x000000081b147825 */ /* 0x004fc600078e0214 */
[----:B------:R-:W2:Y:S04]  /*0740*/  LDG.E R27, desc[UR10][R8.64] ;  /* 0x0000000a081b7981 */ /* 0x000ea8000c1e1900 */
[----:B------:R-:W5:Y:S01]  /*0750*/  LDG.E.64 R20, desc[UR10][R20.64] ;  /* 0x0000000a14147981 */ /* 0x000f62000c1e1b00 */
[----:B---3--:R-:W-:-:S04]  /*0760*/  IMAD.WIDE R24, R25, 0x4, R18 ;  /* 0x0000000419187825 */ /* 0x008fc800078e0212 */
[----:B------:R-:W-:Y:S02]  /*0770*/  IMAD.WIDE R18, R4, 0x4, R18 ;  /* 0x0000000404127825 */ /* 0x000fe400078e0212 */
[----:B------:R-:W2:Y:S04]  /*0780*/  LDG.E R24, desc[UR10][R24.64] ;  /* 0x0000000a18187981 */ /* 0x000ea8000c1e1900 */
[----:B------:R-:W3:Y:S01]  /*0790*/  LDG.E R18, desc[UR10][R18.64] ;  /* 0x0000000a12127981 */ /* 0x000ee2000c1e1900 */
[-C--:B----4-:R-:W-:Y:S01]  /*07a0*/  FMUL R29, R15, R17.reuse ;  /* 0x000000110f1d7220 */ /* 0x090fe20000400000 */
[----:B------:R-:W-:-:S03]  /*07b0*/  FMUL R28, R14, R17 ;  /* 0x000000110e1c7220 */ /* 0x000fc60000400000 */
[-C--:B------:R-:W-:Y:S01]  /*07c0*/  FFMA R26, R14, R16.reuse, -R29 ;  /* 0x000000100e1a7223 */ /* 0x080fe2000000081d */
[----:B------:R-:W-:-:S03]  /*07d0*/  FFMA R28, R15, R16, R28 ;  /* 0x000000100f1c7223 */ /* 0x000fc6000000001c */
[C---:B-----5:R-:W-:Y:S01]  /*07e0*/  FMUL R17, R21.reuse, R26 ;  /* 0x0000001a15117220 */ /* 0x060fe20000400000 */
[----:B------:R-:W-:-:S03]  /*07f0*/  FMUL R15, R21, R28 ;  /* 0x0000001c150f7220 */ /* 0x000fc60000400000 */
[C---:B------:R-:W-:Y:S01]  /*0800*/  FFMA R17, R20.reuse, R28, R17 ;  /* 0x0000001c14117223 */ /* 0x040fe20000000011 */
[----:B--2---:R-:W-:Y:S01]  /*0810*/  FMUL R27, R27, R24 ;  /* 0x000000181b1b7220 */ /* 0x004fe20000400000 */
[----:B------:R-:W-:-:S03]  /*0820*/  FFMA R15, R20, R26, -R15 ;  /* 0x0000001a140f7223 */ /* 0x000fc6000000080f */
[----:B---3--:R-:W-:Y:S01]  /*0830*/  FMUL R16, R18, R27 ;  /* 0x0000001b12107220 */ /* 0x008fe20000400000 */
[----:B------:R-:W-:-:S03]  /*0840*/  FMUL R18, RZ, R17 ;  /* 0x00000011ff127220 */ /* 0x000fc60000400000 */
[-C--:B------:R-:W-:Y:S01]  /*0850*/  FMUL R14, R17, R16.reuse ;  /* 0x00000010110e7220 */ /* 0x080fe20000400000 */
[----:B------:R-:W-:-:S03]  /*0860*/  FFMA R18, R15, R16, -R18 ;  /* 0x000000100f127223 */ /* 0x000fc60000000812 */
[----:B------:R-:W-:Y:S01]  /*0870*/  FFMA R15, RZ, R15, R14 ;  /* 0x0000000fff0f7223 */ /* 0x000fe2000000000e */
[----:B------:R-:W-:-:S03]  /*0880*/  FADD R23, R23, R18 ;  /* 0x0000001217177221 */ /* 0x000fc60000000000 */
[----:B------:R-:W-:-:S07]  /*0890*/  FADD R22, R22, R15 ;  /* 0x0000000f16167221 */ /* 0x000fce0000000000 */
.L_x_23:
[----:B------:R-:W-:Y:S05]  /*08a0*/  BSYNC.RECONVERGENT B0 ;  /* 0x0000000000007941 */ /* 0x000fea0003800200 */
.L_x_22:
[----:B------:R-:W-:-:S04]  /*08b0*/  IADD3 R12, P0, PT, R12, 0x8, RZ ;  /* 0x000000080c0c7810 */ /* 0x000fc80007f1e0ff */
[----:B------:R-:W-:Y:S01]  /*08c0*/  IADD3.X R13, PT, PT, RZ, R13, RZ, P0, !PT ;  /* 0x0000000dff0d7210 */ /* 0x000fe200007fe4ff */
[----:B------:R-:W-:Y:S08]  /*08d0*/  BRA.U UP0, `(.L_x_24) ;  /* 0xfffffff9009c7547 */ /* 0x000ff0000b83ffff */
[----:B------:R-:W0:Y:S01]  /*08e0*/  LDCU UR8, c[0x0][0x390] ;  /* 0x00007200ff0877ac */ /* 0x000e220008000800 */
[----:B------:R-:W-:Y:S01]  /*08f0*/  UMOV UR5, URZ ;  /* 0x000000ff00057c82 */ /* 0x000fe20008000000 */
[----:B0-----:R-:W-:-:S12]  /*0900*/  ULOP3.LUT UR4, UR8, 0x7ffffffe, URZ, 0xc0, !UPT ;  /* 0x7ffffffe08047892 */ /* 0x001fd8000f8ec0ff */
.L_x_19:
[----:B------:R-:W-:Y:S01]  /*0910*/  ULOP3.LUT UR6, UR8, 0x1, URZ, 0xc0, !UPT ;  /* 0x0000000108067892 */ /* 0x000fe2000f8ec0ff */
[----:B------:R-:W-:Y:S02]  /*0920*/  MOV R11, R22 ;  /* 0x00000016000b7202 */ /* 0x000fe40000000f00 */
[----:B------:R-:W-:Y:S01]  /*0930*/  MOV R10, R23 ;  /* 0x00000017000a7202 */ /* 0x000fe20000000f00 */
[----:B------:R-:W-:-:S09]  /*0940*/  UISETP.NE.U32.AND UP0, UPT, UR6, 0x1, UPT ;  /* 0x000000010600788c */ /* 0x000fd2000bf05070 */
[----:B------:R-:W-:Y:S05]  /*0950*/  BRA.U UP0, `(.L_x_18) ;  /* 0x0000000100c47547 */ /* 0x000fea000b800000 */
[----:B------:R-:W0:Y:S01]  /*0960*/  LDCU.64 UR6, c[0x0][0x3a0] ;  /* 0x00007400ff0677ac */ /* 0x000e220008000a00 */
[----:B------:R-:W1:Y:S01]  /*0970*/  LDC.64 R12, c[0x0][0x3b8] ;  /* 0x0000ee00ff0c7b82 */ /* 0x000e620000000a00 */
[----:B0-----:R-:W-:-:S04]  /*0980*/  ULEA UR6, UP0, UR4, UR6, 0x2 ;  /* 0x0000000604067291 */ /* 0x001fc8000f8010ff */
[----:B------:R-:W-:Y:S02]  /*0990*/  ULEA.HI.X UR7, UR4, UR7, UR5, 0x2, UP0 ;  /* 0x0000000704077291 */ /* 0x000fe400080f1405 */
[----:B------:R-:W-:-:S04]  /*09a0*/  MOV R14, UR6 ;  /* 0x00000006000e7c02 */ /* 0x000fc80008000f00 */
[----:B------:R-:W-:-:S05]  /*09b0*/  MOV R15, UR7 ;  /* 0x00000007000f7c02 */ /* 0x000fca0008000f00 */
[----:B------:R-:W1:Y:S02]  /*09c0*/  LDG.E R17, desc[UR10][R14.64] ;  /* 0x0000000a0e117981 */ /* 0x000e64000c1e1900 */
[----:B-1----:R-:W-:-:S05]  /*09d0*/  IMAD.WIDE R12, R17, 0x4, R12 ;  /* 0x00000004110c7825 */ /* 0x002fca00078e020c */
[----:B------:R-:W2:Y:S01]  /*09e0*/  LDG.E R16, desc[UR10][R12.64] ;  /* 0x0000000a0c107981 */ /* 0x000ea2000c1e1900 */
[----:B------:R-:W-:Y:S01]  /*09f0*/  BSSY.RECONVERGENT B0, `(.L_x_18) ;  /* 0x0000027000007945 */ /* 0x000fe20003800200 */
[----:B--2---:R-:W-:-:S04]  /*0a00*/  ISETP.GT.AND P0, PT, R16, R5, PT ;  /* 0x000000051000720c */ /* 0x004fc80003f04270 */
[----:B------:R-:W-:-:S13]  /*0a10*/  ISETP.LT.OR P0, PT, R16, R6, P0 ;  /* 0x000000061000720c */ /* 0x000fda0000701670 */
[----:B------:R-:W-:Y:S05]  /*0a20*/  @P0 BRA `(.L_x_25) ;  /* 0x00000000008c0947 */ /* 0x000fea0003800000 */
[----:B------:R-:W0:Y:S01]  /*0a30*/  LDC.64 R18, c[0x0][0x3f0] ;  /* 0x0000fc00ff127b82 */ /* 0x000e220000000a00 */
[----:B------:R-:W1:Y:S01]  /*0a40*/  LDCU UR6, c[0x0][0x388] ;  /* 0x00007100ff0677ac */ /* 0x000e620008000800 */
[----:B------:R-:W2:Y:S06]  /*0a50*/  LDG.E R9, desc[UR10][R8.64] ;  /* 0x0000000a08097981 */ /* 0x000eac000c1e1900 */
[----:B------:R-:W3:Y:S08]  /*0a60*/  LDC.64 R20, c[0x0][0x3e0] ;  /* 0x0000f800ff147b82 */ /* 0x000ef00000000a00 */
[----:B------:R-:W4:Y:S01]  /*0a70*/  LDC.64 R12, c[0x0][0x3d0] ;  /* 0x0000f400ff0c7b82 */ /* 0x000f220000000a00 */
[----:B-1----:R-:W-:-:S02]  /*0a80*/  IMAD R23, R17, UR6, R4 ;  /* 0x0000000611177c24 */ /* 0x002fc4000f8e0204 */
[----:B------:R-:W-:-:S05]  /*0a90*/  IMAD R5, R2, UR6, R17 ;  /* 0x0000000602057c24 */ /* 0x000fca000f8e0211 */
[----:B------:R-:W1:Y:S01]  /*0aa0*/  LDC.64 R14, c[0x0][0x3d8] ;  /* 0x0000f600ff0e7b82 */ /* 0x000e620000000a00 */
[----:B0-----:R-:W-:-:S06]  /*0ab0*/  IMAD.WIDE R18, R23, 0x8, R18 ;  /* 0x0000000817127825 */ /* 0x001fcc00078e0212 */
[----:B------:R-:W5:Y:S01]  /*0ac0*/  LDG.E.64 R18, desc[UR10][R18.64] ;  /* 0x0000000a12127981 */ /* 0x000f62000c1e1b00 */
[----:B---3--:R-:W-:Y:S01]  /*0ad0*/  IMAD.WIDE R20, R5, 0x8, R20 ;  /* 0x0000000805147825 */ /* 0x008fe200078e0214 */
[----:B------:R-:W-:-:S04]  /*0ae0*/  IADD3 R5, PT, PT, R7, -R16, RZ ;  /* 0x8000001007057210 */ /* 0x000fc80007ffe0ff */
[----:B------:R-:W5:Y:S01]  /*0af0*/  LDG.E.64 R6, desc[UR10][R20.64] ;  /* 0x0000000a14067981 */ /* 0x000f62000c1e1b00 */
[----:B----4-:R-:W-:-:S04]  /*0b00*/  IMAD.WIDE R12, R5, 0x8, R12 ;  /* 0x00000008050c7825 */ /* 0x010fc800078e020c */
[----:B-1----:R-:W-:-:S04]  /*0b10*/  IMAD.WIDE R16, R17, 0x4, R14 ;  /* 0x0000000411107825 */ /* 0x002fc800078e020e */
[----:B------:R-:W-:Y:S02]  /*0b20*/  IMAD.WIDE R14, R4, 0x4, R14 ;  /* 0x00000004040e7825 */ /* 0x000fe400078e020e */
[----:B------:R-:W3:Y:S04]  /*0b30*/  LDG.E.64 R4, desc[UR10][R12.64] ;  /* 0x0000000a0c047981 */ /* 0x000ee8000c1e1b00 */
[----:B------:R-:W2:Y:S04]  /*0b40*/  LDG.E R16, desc[UR10][R16.64] ;  /* 0x0000000a10107981 */ /* 0x000ea8000c1e1900 */
[----:B------:R-:W4:Y:S01]  /*0b50*/  LDG.E R15, desc[UR10][R14.64] ;  /* 0x0000000a0e0f7981 */ /* 0x000f22000c1e1900 */
[-C--:B-----5:R-:W-:Y:S01]  /*0b60*/  FMUL R23, R7, R19.reuse ;  /* 0x0000001307177220 */ /* 0x0a0fe20000400000 */
[----:B------:R-:W-:-:S03]  /*0b70*/  FMUL R2, R6, R19 ;  /* 0x0000001306027220 */ /* 0x000fc60000400000 */
[-C--:B------:R-:W-:Y:S01]  /*0b80*/  FFMA R23, R6, R18.reuse, -R23 ;  /* 0x0000001206177223 */ /* 0x080fe20000000817 */
[----:B------:R-:W-:-:S03]  /*0b90*/  FFMA R2, R7, R18, R2 ;  /* 0x0000001207027223 */ /* 0x000fc60000000002 */
[CC--:B---3--:R-:W-:Y:S01]  /*0ba0*/  FMUL R7, R5.reuse, R23.reuse ;  /* 0x0000001705077220 */ /* 0x0c8fe20000400000 */
[----:B------:R-:W-:Y:S01]  /*0bb0*/  FMUL R6, R5, R2 ;  /* 0x0000000205067220 */ /* 0x000fe20000400000 */
[----:B--2---:R-:W-:Y:S02]  /*0bc0*/  FMUL R18, R9, R16 ;  /* 0x0000001009127220 */ /* 0x004fe40000400000 */
[C---:B------:R-:W-:Y:S01]  /*0bd0*/  FFMA R2, R4.reuse, R2, R7 ;  /* 0x0000000204027223 */ /* 0x040fe20000000007 */
[----:B------:R-:W-:Y:S01]  /*0be0*/  FFMA R23, R4, R23, -R6 ;  /* 0x0000001704177223 */ /* 0x000fe20000000806 */
[----:B----4-:R-:W-:Y:S02]  /*0bf0*/  FMUL R18, R15, R18 ;  /* 0x000000120f127220 */ /* 0x010fe40000400000 */
[----:B------:R-:W-:Y:S02]  /*0c00*/  FMUL R4, RZ, R2 ;  /* 0x00000002ff047220 */ /* 0x000fe40000400000 */
[----:B------:R-:W-:-:S02]  /*0c10*/  FMUL R2, R2, R18 ;  /* 0x0000001202027220 */ /* 0x000fc40000400000 */
[----:B------:R-:W-:Y:S02]  /*0c20*/  FFMA R5, R23, R18, -R4 ;  /* 0x0000001217057223 */ /* 0x000fe40000000804 */
[----:B------:R-:W-:Y:S02]  /*0c30*/  FFMA R2, RZ, R23, R2 ;  /* 0x00000017ff027223 */ /* 0x000fe40000000002 */
[----:B------:R-:W-:Y:S02]  /*0c40*/  FADD R10, R5, R10 ;  /* 0x0000000a050a7221 */ /* 0x000fe40000000000 */
[----:B------:R-:W-:-:S07]  /*0c50*/  FADD R11, R2, R11 ;  /* 0x0000000b020b7221 */ /* 0x000fce0000000000 */
.L_x_25:
[----:B------:R-:W-:Y:S05]  /*0c60*/  BSYNC.RECONVERGENT B0 ;  /* 0x0000000000007941 */ /* 0x000fea0003800200 */
.L_x_18:
[----:B------:R-:W0:Y:S01]  /*0c70*/  LDC.64 R4, c[0x0][0x3c8] ;  /* 0x0000f200ff047b82 */ /* 0x000e220000000a00 */
[----:B------:R-:W1:Y:S02]  /*0c80*/  LDCU UR6, c[0x0][0x394] ;  /* 0x00007280ff0677ac */ /* 0x000e640008000800 */
[----:B-1----:R-:W-:-:S04]  /*0c90*/  IMAD R3, R3, UR6, R0 ;  /* 0x0000000603037c24 */ /* 0x002fc8000f8e0200 */
[----:B0-----:R-:W-:-:S05]  /*0ca0*/  IMAD.WIDE R2, R3, 0x8, R4 ;  /* 0x0000000803027825 */ /* 0x001fca00078e0204 */
[----:B------:R-:W-:Y:S01]  /*0cb0*/  STG.E.64 desc[UR10][R2.64], R10 ;  /* 0x0000000a02007986 */ /* 0x000fe2000c101b0a */
[----:B------:R-:W-:Y:S05]  /*0cc0*/  EXIT ;  /* 0x000000000000794d */ /* 0x000fea0003800000 */
.L_x_26:
        /* <DEDUP_REMOVED lines=11> */
.L_x_29:


//--------------------- .text._Z12fill_complexPKfP6float2i --------------------------
	.section	.text._Z12fill_complexPKfP6float2i,"ax",@progbits
	.align	128
        .global         _Z12fill_complexPKfP6float2i
        .type           _Z12fill_complexPKfP6float2i,@function
        .size           _Z12fill_complexPKfP6float2i,(.L_x_30 - _Z12fill_complexPKfP6float2i)
        .other          _Z12fill_complexPKfP6float2i,@"STO_CUDA_ENTRY STV_DEFAULT"
_Z12fill_complexPKfP6float2i:
.text._Z12fill_complexPKfP6float2i:
[----:B------:R-:W-:Y:S01]  /*0000*/  LDC R1, c[0x0][0x37c] ;  /* 0x0000df00ff017b82 */ /* 0x000fe20000000800 */
[----:B------:R-:W0:Y:S07]  /*0010*/  S2R R0, SR_TID.X ;  /* 0x0000000000007919 */ /* 0x000e2e0000002100 */
[----:B------:R-:W0:Y:S01]  /*0020*/  S2UR UR4, SR_CTAID.X ;  /* 0x00000000000479c3 */ /* 0x000e220000002500 */
[----:B------:R-:W1:Y:S07]  /*0030*/  LDCU UR5, c[0x0][0x390] ;  /* 0x00007200ff0577ac */ /* 0x000e6e0008000800 */
[----:B------:R-:W0:Y:S02]  /*0040*/  LDC R7, c[0x0][0x360] ;  /* 0x0000d800ff077b82 */ /* 0x000e240000000800 */
[----:B0-----:R-:W-:-:S05]  /*0050*/  IMAD R7, R7, UR4, R0 ;  /* 0x0000000407077c24 */ /* 0x001fca000f8e0200 */
[----:B-1----:R-:W-:-:S13]  /*0060*/  ISETP.GE.AND P0, PT, R7, UR5, PT ;  /* 0x0000000507007c0c */ /* 0x002fda000bf06270 */
[----:B------:R-:W-:Y:S05]  /*0070*/  @P0 EXIT ;  /* 0x000000000000094d */ /* 0x000fea0003800000 */
[----:B------:R-:W0:Y:S01]  /*0080*/  LDC.64 R2, c[0x0][0x380] ;  /* 0x0000e000ff027b82 */ /* 0x000e220000000a00 */
[----:B------:R-:W1:Y:S07]  /*0090*/  LDCU.64 UR4, c[0x0][0x358] ;  /* 0x00006b00ff0477ac */ /* 0x000e6e0008000a00 */
[----:B------:R-:W2:Y:S01]  /*00a0*/  LDC.64 R4, c[0x0][0x388] ;  /* 0x0000e200ff047b82 */ /* 0x000ea20000000a00 */
[----:B0-----:R-:W-:-:S05]  /*00b0*/  IMAD.WIDE R2, R7, 0x4, R2 ;  /* 0x0000000407027825 */ /* 0x001fca00078e0202 */
[----:B-1----:R-:W3:Y:S01]  /*00c0*/  LDG.E R8, desc[UR4][R2.64] ;  /* 0x0000000402087981 */ /* 0x002ee2000c1e1900 */
[----:B------:R-:W-:Y:S02]  /*00d0*/  HFMA2 R9, -RZ, RZ, 0, 0 ;  /* 0x00000000ff097431 */ /* 0x000fe400000001ff */
[----:B--2---:R-:W-:-:S05]  /*00e0*/  IMAD.WIDE R4, R7, 0x8, R4 ;  /* 0x0000000807047825 */ /* 0x004fca00078e0204 */
[----:B---3--:R-:W-:Y:S01]  /*00f0*/  STG.E.64 desc[UR4][R4.64], R8 ;  /* 0x0000000804007986 */ /* 0x008fe2000c101b04 */
[----:B------:R-:W-:Y:S05]  /*0100*/  EXIT ;  /* 0x000000000000794d */ /* 0x000fea0003800000 */
.L_x_27:
        /* <DEDUP_REMOVED lines=15> */
.L_x_30:


//--------------------- .nv.shared.reserved.0     --------------------------
	.section	.nv.shared.reserved.0,"aw",@nobits
	.weak		__nv_reservedSMEM_offset_0_alias
	.size		__nv_reservedSMEM_offset_0_alias, 0, 64
	.other		__nv_reservedSMEM_offset_0_alias,@"STO_CUDA_RESERVED_SHARED STV_DEFAULT"
__nv_reservedSMEM_offset_0_alias:
	.zero		0
	.zero		64


//--------------------- .nv.constant0._Z10update_newiiiiiiPKiS0_S0_S0_S0_S0_P6float2PKS1_PKfS4_S6_S4_S6_ --------------------------
	.section	.nv.constant0._Z10update_newiiiiiiPKiS0_S0_S0_S0_S0_P6float2PKS1_PKfS4_S6_S4_S6_,"a",@progbits
	.sectionflags	@""
	.align	4
.nv.constant0._Z10update_newiiiiiiPKiS0_S0_S0_S0_S0_P6float2PKS1_PKfS4_S6_S4_S6_:
	.zero		1024


//--------------------- .nv.constant0._Z6updateiiiiiiPKiS0_S0_S0_S0_S0_P6float2PKS1_PKfS4_S6_S4_S6_ --------------------------
	.section	.nv.constant0._Z6updateiiiiiiPKiS0_S0_S0_S0_S0_P6float2PKS1_PKfS4_S6_S4_S6_,"a",@progbits
	.sectionflags	@""
	.align	4
.nv.constant0._Z6updateiiiiiiPKiS0_S0_S0_S0_S0_P6float2PKS1_PKfS4_S6_S4_S6_:
	.zero		1024


//--------------------- .nv.constant0._Z12fill_complexPKfP6float2i --------------------------
	.section	.nv.constant0._Z12fill_complexPKfP6float2i,"a",@progbits
	.sectionflags	@""
	.align	4
.nv.constant0._Z12fill_complexPKfP6float2i:
	.zero		916


//--------------------- SYMBOLS --------------------------

	.type		.nv.reservedSmem.offset0,@object
	.size		.nv.reservedSmem.offset0,0x4
